//
// Generated by NVIDIA NVVM Compiler
//
// Compiler Build ID: CL-36424714
// Cuda compilation tools, release 13.0, V13.0.88
// Based on NVVM 20.0.0
//

.version 9.0
.target sm_100
.address_size 64

	// .globl	_ZN3cub18CUB_300001_SM_10006detail11EmptyKernelIvEEvv
// _ZZN6exblas5ExDOTILm256EEEvPlPKdjjS3_jjjE4l_sa has been demoted
.global .align 1 .b8 _ZN34_INTERNAL_82699ba4_4_k_cu_d093885e4cuda3std3__45__cpo5beginE[1];
.global .align 1 .b8 _ZN34_INTERNAL_82699ba4_4_k_cu_d093885e4cuda3std3__45__cpo3endE[1];
.global .align 1 .b8 _ZN34_INTERNAL_82699ba4_4_k_cu_d093885e4cuda3std3__45__cpo6cbeginE[1];
.global .align 1 .b8 _ZN34_INTERNAL_82699ba4_4_k_cu_d093885e4cuda3std3__45__cpo4cendE[1];
.global .align 1 .b8 _ZN34_INTERNAL_82699ba4_4_k_cu_d093885e4cuda3std3__45__cpo6rbeginE[1];
.global .align 1 .b8 _ZN34_INTERNAL_82699ba4_4_k_cu_d093885e4cuda3std3__45__cpo4rendE[1];
.global .align 1 .b8 _ZN34_INTERNAL_82699ba4_4_k_cu_d093885e4cuda3std3__45__cpo7crbeginE[1];
.global .align 1 .b8 _ZN34_INTERNAL_82699ba4_4_k_cu_d093885e4cuda3std3__45__cpo5crendE[1];
.global .align 1 .b8 _ZN34_INTERNAL_82699ba4_4_k_cu_d093885e4cuda3std3__436_GLOBAL__N__82699ba4_4_k_cu_d093885e6ignoreE[1];
.global .align 1 .b8 _ZN34_INTERNAL_82699ba4_4_k_cu_d093885e4cuda3std3__419piecewise_constructE[1];
.global .align 1 .b8 _ZN34_INTERNAL_82699ba4_4_k_cu_d093885e4cuda3std3__48in_placeE[1];
.global .align 1 .b8 _ZN34_INTERNAL_82699ba4_4_k_cu_d093885e4cuda3std3__420unreachable_sentinelE[1];
.global .align 1 .b8 _ZN34_INTERNAL_82699ba4_4_k_cu_d093885e4cuda3std3__47nulloptE[1];
.global .align 1 .b8 _ZN34_INTERNAL_82699ba4_4_k_cu_d093885e4cuda3std3__48unexpectE[1];
.global .align 1 .b8 _ZN34_INTERNAL_82699ba4_4_k_cu_d093885e4cuda3std6ranges3__45__cpo4swapE[1];
.global .align 1 .b8 _ZN34_INTERNAL_82699ba4_4_k_cu_d093885e4cuda3std6ranges3__45__cpo9iter_moveE[1];
.global .align 1 .b8 _ZN34_INTERNAL_82699ba4_4_k_cu_d093885e4cuda3std6ranges3__45__cpo5beginE[1];
.global .align 1 .b8 _ZN34_INTERNAL_82699ba4_4_k_cu_d093885e4cuda3std6ranges3__45__cpo3endE[1];
.global .align 1 .b8 _ZN34_INTERNAL_82699ba4_4_k_cu_d093885e4cuda3std6ranges3__45__cpo6cbeginE[1];
.global .align 1 .b8 _ZN34_INTERNAL_82699ba4_4_k_cu_d093885e4cuda3std6ranges3__45__cpo4cendE[1];
.global .align 1 .b8 _ZN34_INTERNAL_82699ba4_4_k_cu_d093885e4cuda3std6ranges3__45__cpo7advanceE[1];
.global .align 1 .b8 _ZN34_INTERNAL_82699ba4_4_k_cu_d093885e4cuda3std6ranges3__45__cpo9iter_swapE[1];
.global .align 1 .b8 _ZN34_INTERNAL_82699ba4_4_k_cu_d093885e4cuda3std6ranges3__45__cpo4nextE[1];
.global .align 1 .b8 _ZN34_INTERNAL_82699ba4_4_k_cu_d093885e4cuda3std6ranges3__45__cpo4prevE[1];
.global .align 1 .b8 _ZN34_INTERNAL_82699ba4_4_k_cu_d093885e4cuda3std6ranges3__45__cpo4dataE[1];
.global .align 1 .b8 _ZN34_INTERNAL_82699ba4_4_k_cu_d093885e4cuda3std6ranges3__45__cpo5cdataE[1];
.global .align 1 .b8 _ZN34_INTERNAL_82699ba4_4_k_cu_d093885e4cuda3std6ranges3__45__cpo4sizeE[1];
.global .align 1 .b8 _ZN34_INTERNAL_82699ba4_4_k_cu_d093885e4cuda3std6ranges3__45__cpo5ssizeE[1];
.global .align 1 .b8 _ZN34_INTERNAL_82699ba4_4_k_cu_d093885e4cuda3std6ranges3__45__cpo8distanceE[1];
.global .align 1 .b8 _ZN34_INTERNAL_82699ba4_4_k_cu_d093885e6thrust24THRUST_300001_SM_1000_NS8cuda_cub3parE[1];
.global .align 1 .b8 _ZN34_INTERNAL_82699ba4_4_k_cu_d093885e6thrust24THRUST_300001_SM_1000_NS8cuda_cub10par_nosyncE[1];
.global .align 1 .b8 _ZN34_INTERNAL_82699ba4_4_k_cu_d093885e6thrust24THRUST_300001_SM_1000_NS6system6detail10sequential3seqE[1];
.global .align 1 .b8 _ZN34_INTERNAL_82699ba4_4_k_cu_d093885e6thrust24THRUST_300001_SM_1000_NS12placeholders2_1E[1];
.global .align 1 .b8 _ZN34_INTERNAL_82699ba4_4_k_cu_d093885e6thrust24THRUST_300001_SM_1000_NS12placeholders2_2E[1];
.global .align 1 .b8 _ZN34_INTERNAL_82699ba4_4_k_cu_d093885e6thrust24THRUST_300001_SM_1000_NS12placeholders2_3E[1];
.global .align 1 .b8 _ZN34_INTERNAL_82699ba4_4_k_cu_d093885e6thrust24THRUST_300001_SM_1000_NS12placeholders2_4E[1];
.global .align 1 .b8 _ZN34_INTERNAL_82699ba4_4_k_cu_d093885e6thrust24THRUST_300001_SM_1000_NS12placeholders2_5E[1];
.global .align 1 .b8 _ZN34_INTERNAL_82699ba4_4_k_cu_d093885e6thrust24THRUST_300001_SM_1000_NS12placeholders2_6E[1];
.global .align 1 .b8 _ZN34_INTERNAL_82699ba4_4_k_cu_d093885e6thrust24THRUST_300001_SM_1000_NS12placeholders2_7E[1];
.global .align 1 .b8 _ZN34_INTERNAL_82699ba4_4_k_cu_d093885e6thrust24THRUST_300001_SM_1000_NS12placeholders2_8E[1];
.global .align 1 .b8 _ZN34_INTERNAL_82699ba4_4_k_cu_d093885e6thrust24THRUST_300001_SM_1000_NS12placeholders2_9E[1];
.global .align 1 .b8 _ZN34_INTERNAL_82699ba4_4_k_cu_d093885e6thrust24THRUST_300001_SM_1000_NS12placeholders3_10E[1];
.global .align 1 .b8 _ZN34_INTERNAL_82699ba4_4_k_cu_d093885e6thrust24THRUST_300001_SM_1000_NS3seqE[1];

.visible .entry _ZN3cub18CUB_300001_SM_10006detail11EmptyKernelIvEEvv()
{


	ret;

}
	// .globl	_ZN3cub18CUB_300001_SM_10006detail8for_each13static_kernelINS2_12policy_hub_t12policy_500_tEmN6thrust24THRUST_300001_SM_1000_NS8cuda_cub20__uninitialized_fill7functorINS7_10device_ptrIlEElEEEEvT0_T1_
.visible .entry _ZN3cub18CUB_300001_SM_10006detail8for_each13static_kernelINS2_12policy_hub_t12policy_500_tEmN6thrust24THRUST_300001_SM_1000_NS8cuda_cub20__uninitialized_fill7functorINS7_10device_ptrIlEElEEEEvT0_T1_(
	.param .u64 _ZN3cub18CUB_300001_SM_10006detail8for_each13static_kernelINS2_12policy_hub_t12policy_500_tEmN6thrust24THRUST_300001_SM_1000_NS8cuda_cub20__uninitialized_fill7functorINS7_10device_ptrIlEElEEEEvT0_T1__param_0,
	.param .align 8 .b8 _ZN3cub18CUB_300001_SM_10006detail8for_each13static_kernelINS2_12policy_hub_t12policy_500_tEmN6thrust24THRUST_300001_SM_1000_NS8cuda_cub20__uninitialized_fill7functorINS7_10device_ptrIlEElEEEEvT0_T1__param_1[16]
)
.maxntid 256
{
	.reg .pred 	%p<4>;
	.reg .b32 	%r<5>;
	.reg .b64 	%rd<18>;

	ld.param.u64 	%rd6, [_ZN3cub18CUB_300001_SM_10006detail8for_each13static_kernelINS2_12policy_hub_t12policy_500_tEmN6thrust24THRUST_300001_SM_1000_NS8cuda_cub20__uninitialized_fill7functorINS7_10device_ptrIlEElEEEEvT0_T1__param_1+8];
	ld.param.u64 	%rd5, [_ZN3cub18CUB_300001_SM_10006detail8for_each13static_kernelINS2_12policy_hub_t12policy_500_tEmN6thrust24THRUST_300001_SM_1000_NS8cuda_cub20__uninitialized_fill7functorINS7_10device_ptrIlEElEEEEvT0_T1__param_1];
	ld.param.u64 	%rd7, [_ZN3cub18CUB_300001_SM_10006detail8for_each13static_kernelINS2_12policy_hub_t12policy_500_tEmN6thrust24THRUST_300001_SM_1000_NS8cuda_cub20__uninitialized_fill7functorINS7_10device_ptrIlEElEEEEvT0_T1__param_0];
	mov.u32 	%r2, %ctaid.x;
	mul.wide.u32 	%rd1, %r2, 512;
	sub.s64 	%rd2, %rd7, %rd1;
	setp.lt.u64 	%p1, %rd2, 512;
	@%p1 bra 	$L__BB1_2;
	mov.u32 	%r4, %tid.x;
	cvta.to.global.u64 	%rd13, %rd5;
	cvt.u64.u32 	%rd14, %r4;
	add.s64 	%rd15, %rd1, %rd14;
	shl.b64 	%rd16, %rd15, 3;
	add.s64 	%rd17, %rd13, %rd16;
	st.global.u64 	[%rd17], %rd6;
	st.global.u64 	[%rd17+2048], %rd6;
	bra.uni 	$L__BB1_6;
$L__BB1_2:
	cvta.to.global.u64 	%rd8, %rd5;
	mov.u32 	%r1, %tid.x;
	cvt.u64.u32 	%rd9, %r1;
	setp.le.u64 	%p2, %rd2, %rd9;
	add.s64 	%rd10, %rd1, %rd9;
	shl.b64 	%rd11, %rd10, 3;
	add.s64 	%rd4, %rd8, %rd11;
	@%p2 bra 	$L__BB1_4;
	st.global.u64 	[%rd4], %rd6;
$L__BB1_4:
	add.s32 	%r3, %r1, 256;
	cvt.u64.u32 	%rd12, %r3;
	setp.le.u64 	%p3, %rd2, %rd12;
	@%p3 bra 	$L__BB1_6;
	st.global.u64 	[%rd4+2048], %rd6;
$L__BB1_6:
	ret;

}
	// .globl	_ZN3cub18CUB_300001_SM_10006detail8for_each13static_kernelINS2_12policy_hub_t12policy_500_tEmN6thrust24THRUST_300001_SM_1000_NS8cuda_cub20__uninitialized_fill7functorINS7_10device_ptrIdEEdEEEEvT0_T1_
.visible .entry _ZN3cub18CUB_300001_SM_10006detail8for_each13static_kernelINS2_12policy_hub_t12policy_500_tEmN6thrust24THRUST_300001_SM_1000_NS8cuda_cub20__uninitialized_fill7functorINS7_10device_ptrIdEEdEEEEvT0_T1_(
	.param .u64 _ZN3cub18CUB_300001_SM_10006detail8for_each13static_kernelINS2_12policy_hub_t12policy_500_tEmN6thrust24THRUST_300001_SM_1000_NS8cuda_cub20__uninitialized_fill7functorINS7_10device_ptrIdEEdEEEEvT0_T1__param_0,
	.param .align 8 .b8 _ZN3cub18CUB_300001_SM_10006detail8for_each13static_kernelINS2_12policy_hub_t12policy_500_tEmN6thrust24THRUST_300001_SM_1000_NS8cuda_cub20__uninitialized_fill7functorINS7_10device_ptrIdEEdEEEEvT0_T1__param_1[16]
)
.maxntid 256
{
	.reg .pred 	%p<4>;
	.reg .b32 	%r<5>;
	.reg .b64 	%rd<16>;
	.reg .b64 	%fd<3>;

	ld.param.f64 	%fd2, [_ZN3cub18CUB_300001_SM_10006detail8for_each13static_kernelINS2_12policy_hub_t12policy_500_tEmN6thrust24THRUST_300001_SM_1000_NS8cuda_cub20__uninitialized_fill7functorINS7_10device_ptrIdEEdEEEEvT0_T1__param_1+8];
	ld.param.u64 	%rd4, [_ZN3cub18CUB_300001_SM_10006detail8for_each13static_kernelINS2_12policy_hub_t12policy_500_tEmN6thrust24THRUST_300001_SM_1000_NS8cuda_cub20__uninitialized_fill7functorINS7_10device_ptrIdEEdEEEEvT0_T1__param_1];
	ld.param.u64 	%rd5, [_ZN3cub18CUB_300001_SM_10006detail8for_each13static_kernelINS2_12policy_hub_t12policy_500_tEmN6thrust24THRUST_300001_SM_1000_NS8cuda_cub20__uninitialized_fill7functorINS7_10device_ptrIdEEdEEEEvT0_T1__param_0];
	mov.u32 	%r2, %ctaid.x;
	mul.wide.u32 	%rd1, %r2, 512;
	sub.s64 	%rd2, %rd5, %rd1;
	setp.lt.u64 	%p1, %rd2, 512;
	@%p1 bra 	$L__BB2_2;
	mov.u32 	%r4, %tid.x;
	cvta.to.global.u64 	%rd11, %rd4;
	cvt.u64.u32 	%rd12, %r4;
	add.s64 	%rd13, %rd1, %rd12;
	shl.b64 	%rd14, %rd13, 3;
	add.s64 	%rd15, %rd11, %rd14;
	st.global.f64 	[%rd15], %fd2;
	st.global.f64 	[%rd15+2048], %fd2;
	bra.uni 	$L__BB2_6;
$L__BB2_2:
	cvta.to.global.u64 	%rd6, %rd4;
	mov.u32 	%r1, %tid.x;
	cvt.u64.u32 	%rd7, %r1;
	setp.le.u64 	%p2, %rd2, %rd7;
	add.s64 	%rd8, %rd1, %rd7;
	shl.b64 	%rd9, %rd8, 3;
	add.s64 	%rd3, %rd6, %rd9;
	@%p2 bra 	$L__BB2_4;
	st.global.f64 	[%rd3], %fd2;
$L__BB2_4:
	add.s32 	%r3, %r1, 256;
	cvt.u64.u32 	%rd10, %r3;
	setp.le.u64 	%p3, %rd2, %rd10;
	@%p3 bra 	$L__BB2_6;
	st.global.f64 	[%rd3+2048], %fd2;
$L__BB2_6:
	ret;

}
	// .globl	_ZN6exblas5ExDOTILm256EEEvPlPKdjjS3_jjj
.visible .entry _ZN6exblas5ExDOTILm256EEEvPlPKdjjS3_jjj(
	.param .u64 .ptr .align 1 _ZN6exblas5ExDOTILm256EEEvPlPKdjjS3_jjj_param_0,
	.param .u64 .ptr .align 1 _ZN6exblas5ExDOTILm256EEEvPlPKdjjS3_jjj_param_1,
	.param .u32 _ZN6exblas5ExDOTILm256EEEvPlPKdjjS3_jjj_param_2,
	.param .u32 _ZN6exblas5ExDOTILm256EEEvPlPKdjjS3_jjj_param_3,
	.param .u64 .ptr .align 1 _ZN6exblas5ExDOTILm256EEEvPlPKdjjS3_jjj_param_4,
	.param .u32 _ZN6exblas5ExDOTILm256EEEvPlPKdjjS3_jjj_param_5,
	.param .u32 _ZN6exblas5ExDOTILm256EEEvPlPKdjjS3_jjj_param_6,
	.param .u32 _ZN6exblas5ExDOTILm256EEEvPlPKdjjS3_jjj_param_7
)
.maxntid 256
.minnctapersm 1
{
	.reg .pred 	%p<489>;
	.reg .b32 	%r<766>;
	.reg .b64 	%rd<659>;
	.reg .b64 	%fd<391>;
	// demoted variable
	.shared .align 8 .b8 _ZZN6exblas5ExDOTILm256EEEvPlPKdjjS3_jjjE4l_sa[4992];
	ld.param.u64 	%rd118, [_ZN6exblas5ExDOTILm256EEEvPlPKdjjS3_jjj_param_0];
	ld.param.u64 	%rd119, [_ZN6exblas5ExDOTILm256EEEvPlPKdjjS3_jjj_param_1];
	ld.param.u32 	%r189, [_ZN6exblas5ExDOTILm256EEEvPlPKdjjS3_jjj_param_2];
	ld.param.u32 	%r190, [_ZN6exblas5ExDOTILm256EEEvPlPKdjjS3_jjj_param_3];
	ld.param.u64 	%rd120, [_ZN6exblas5ExDOTILm256EEEvPlPKdjjS3_jjj_param_4];
	ld.param.u32 	%r191, [_ZN6exblas5ExDOTILm256EEEvPlPKdjjS3_jjj_param_5];
	ld.param.u32 	%r192, [_ZN6exblas5ExDOTILm256EEEvPlPKdjjS3_jjj_param_6];
	ld.param.u32 	%r193, [_ZN6exblas5ExDOTILm256EEEvPlPKdjjS3_jjj_param_7];
	cvta.to.global.u64 	%rd1, %rd118;
	cvta.to.global.u64 	%rd2, %rd120;
	cvta.to.global.u64 	%rd3, %rd119;
	mov.u32 	%r1, %tid.x;
	and.b32  	%r2, %r1, 15;
	shl.b32 	%r194, %r1, 3;
	and.b32  	%r195, %r194, 120;
	mov.u32 	%r196, _ZZN6exblas5ExDOTILm256EEEvPlPKdjjS3_jjjE4l_sa;
	add.s32 	%r3, %r196, %r195;
	mov.b64 	%rd121, 0;
	st.shared.u64 	[%r3], %rd121;
	st.shared.u64 	[%r3+128], %rd121;
	st.shared.u64 	[%r3+256], %rd121;
	st.shared.u64 	[%r3+384], %rd121;
	st.shared.u64 	[%r3+512], %rd121;
	st.shared.u64 	[%r3+640], %rd121;
	st.shared.u64 	[%r3+768], %rd121;
	st.shared.u64 	[%r3+896], %rd121;
	st.shared.u64 	[%r3+1024], %rd121;
	st.shared.u64 	[%r3+1152], %rd121;
	st.shared.u64 	[%r3+1280], %rd121;
	st.shared.u64 	[%r3+1408], %rd121;
	st.shared.u64 	[%r3+1536], %rd121;
	st.shared.u64 	[%r3+1664], %rd121;
	st.shared.u64 	[%r3+1792], %rd121;
	st.shared.u64 	[%r3+1920], %rd121;
	st.shared.u64 	[%r3+2048], %rd121;
	st.shared.u64 	[%r3+2176], %rd121;
	st.shared.u64 	[%r3+2304], %rd121;
	st.shared.u64 	[%r3+2432], %rd121;
	st.shared.u64 	[%r3+2560], %rd121;
	st.shared.u64 	[%r3+2688], %rd121;
	st.shared.u64 	[%r3+2816], %rd121;
	st.shared.u64 	[%r3+2944], %rd121;
	st.shared.u64 	[%r3+3072], %rd121;
	st.shared.u64 	[%r3+3200], %rd121;
	st.shared.u64 	[%r3+3328], %rd121;
	st.shared.u64 	[%r3+3456], %rd121;
	st.shared.u64 	[%r3+3584], %rd121;
	st.shared.u64 	[%r3+3712], %rd121;
	st.shared.u64 	[%r3+3840], %rd121;
	st.shared.u64 	[%r3+3968], %rd121;
	st.shared.u64 	[%r3+4096], %rd121;
	st.shared.u64 	[%r3+4224], %rd121;
	st.shared.u64 	[%r3+4352], %rd121;
	st.shared.u64 	[%r3+4480], %rd121;
	st.shared.u64 	[%r3+4608], %rd121;
	st.shared.u64 	[%r3+4736], %rd121;
	st.shared.u64 	[%r3+4864], %rd121;
	bar.sync 	0;
	setp.ne.s32 	%p1, %r189, 1;
	or.b32  	%r197, %r192, %r190;
	setp.ne.s32 	%p2, %r197, 0;
	or.pred  	%p3, %p1, %p2;
	setp.ne.s32 	%p4, %r191, 1;
	or.pred  	%p5, %p4, %p3;
	mov.f64 	%fd365, 0d0000000000000000;
	mov.f64 	%fd366, 0d0000000000000000;
	mov.f64 	%fd367, 0d0000000000000000;
	@%p5 bra 	$L__BB3_85;
	mov.u32 	%r410, %ctaid.x;
	mov.u32 	%r4, %ntid.x;
	mad.lo.s32 	%r706, %r410, %r4, %r1;
	setp.ge.u32 	%p209, %r706, %r193;
	@%p209 bra 	$L__BB3_169;
	mov.u32 	%r411, %nctaid.x;
	mul.lo.s32 	%r6, %r411, %r4;
	shl.b32 	%r412, %r2, 3;
	add.s32 	%r414, %r412, %r196;
	add.s32 	%r7, %r414, 128;
	mov.f64 	%fd365, 0d0000000000000000;
	mov.f64 	%fd366, %fd365;
	mov.f64 	%fd367, %fd365;
$L__BB3_3:
	mul.wide.u32 	%rd254, %r706, 8;
	add.s64 	%rd255, %rd3, %rd254;
	ld.global.f64 	%fd222, [%rd255];
	add.s64 	%rd256, %rd2, %rd254;
	ld.global.f64 	%fd223, [%rd256];
	mul.f64 	%fd224, %fd222, %fd223;
	neg.f64 	%fd225, %fd224;
	fma.rn.f64 	%fd4, %fd222, %fd223, %fd225;
	add.f64 	%fd5, %fd224, %fd367;
	sub.f64 	%fd226, %fd5, %fd367;
	sub.f64 	%fd227, %fd5, %fd226;
	sub.f64 	%fd228, %fd367, %fd227;
	sub.f64 	%fd229, %fd224, %fd226;
	add.f64 	%fd230, %fd229, %fd228;
	add.f64 	%fd6, %fd230, %fd366;
	sub.f64 	%fd231, %fd6, %fd366;
	sub.f64 	%fd232, %fd6, %fd231;
	sub.f64 	%fd233, %fd366, %fd232;
	sub.f64 	%fd234, %fd230, %fd231;
	add.f64 	%fd235, %fd234, %fd233;
	add.f64 	%fd7, %fd235, %fd365;
	sub.f64 	%fd236, %fd7, %fd365;
	sub.f64 	%fd237, %fd7, %fd236;
	sub.f64 	%fd238, %fd365, %fd237;
	sub.f64 	%fd239, %fd235, %fd236;
	add.f64 	%fd8, %fd239, %fd238;
	setp.eq.f64 	%p210, %fd8, 0d0000000000000000;
	mov.f64 	%fd365, %fd7;
	mov.f64 	%fd366, %fd6;
	mov.f64 	%fd367, %fd5;
	@%p210 bra 	$L__BB3_43;
	{
	.reg .b32 %temp; 
	mov.b64 	{%temp, %r416}, %fd8;
	}
	and.b32  	%r417, %r416, 2146435072;
	setp.eq.s32 	%p211, %r417, 0;
	mul.f64 	%fd240, %fd8, 0d4350000000000000;
	{
	.reg .b32 %temp; 
	mov.b64 	{%temp, %r418}, %fd240;
	}
	and.b32  	%r419, %r418, 2146435072;
	add.s32 	%r420, %r419, -56623104;
	selp.f64 	%fd241, %fd240, %fd8, %p211;
	selp.b32 	%r421, %r420, %r417, %p211;
	setp.eq.f64 	%p212, %fd241, 0d0000000000000000;
	setp.eq.s32 	%p213, %r421, 2146435072;
	or.pred  	%p214, %p212, %p213;
	mov.b32 	%r707, 0;
	@%p214 bra 	$L__BB3_6;
	add.s32 	%r422, %r421, -1071644672;
	shr.s32 	%r423, %r422, 20;
	shr.u32 	%r424, %r423, 3;
	mul.hi.u32 	%r707, %r424, 613566757;
$L__BB3_6:
	mul.lo.s32 	%r425, %r707, -56;
	min.s32 	%r426, %r425, 2099;
	max.s32 	%r427, %r426, -2099;
	add.s32 	%r428, %r427, 4092;
	shr.u32 	%r429, %r428, 2;
	mad.lo.s32 	%r430, %r429, 4093, %r428;
	abs.s32 	%r431, %r427;
	setp.lt.u32 	%p215, %r431, 217;
	add.s32 	%r432, %r427, 1023;
	selp.b32 	%r433, %r432, %r430, %p215;
	shl.b32 	%r434, %r429, 20;
	selp.b32 	%r435, 1072693248, %r434, %p215;
	mov.b32 	%r436, 0;
	mov.b64 	%fd242, {%r436, %r435};
	shl.b32 	%r437, %r433, 20;
	mov.b64 	%fd243, {%r436, %r437};
	mul.rn.f64 	%fd244, %fd8, %fd243;
	mul.rn.f64 	%fd245, %fd244, %fd242;
	mul.rn.f64 	%fd246, %fd245, %fd242;
	mul.rn.f64 	%fd354, %fd246, %fd242;
	setp.eq.f64 	%p216, %fd354, 0d0000000000000000;
	@%p216 bra 	$L__BB3_13;
	add.s32 	%r708, %r707, 20;
$L__BB3_8:
	cvt.rni.f64.f64 	%fd11, %fd354;
	cvt.rzi.s64.f64 	%rd622, %fd11;
	shl.b32 	%r14, %r708, 7;
	add.s32 	%r438, %r3, %r14;
	atom.shared.add.u64 	%rd621, [%r438], %rd622;
	add.s64 	%rd259, %rd621, %rd622;
	min.s64 	%rd260, %rd622, %rd621;
	setp.gt.s64 	%p217, %rd260, 0;
	setp.lt.s64 	%p218, %rd259, 0;
	and.pred  	%p219, %p217, %p218;
	and.b64  	%rd261, %rd622, %rd621;
	setp.lt.s64 	%p220, %rd261, 0;
	setp.gt.s64 	%p221, %rd259, 0;
	and.pred  	%p222, %p220, %p221;
	or.pred  	%p223, %p222, %p219;
	not.pred 	%p224, %p223;
	@%p224 bra 	$L__BB3_12;
	add.s32 	%r709, %r7, %r14;
	mov.u32 	%r710, %r708;
$L__BB3_10:
	add.s64 	%rd262, %rd621, %rd622;
	shr.s64 	%rd263, %rd262, 56;
	setp.gt.s64 	%p225, %rd621, 0;
	selp.b64 	%rd264, 256, -256, %p225;
	and.b64  	%rd265, %rd262, -72057594037927936;
	neg.s64 	%rd266, %rd265;
	atom.shared.add.u64 	%rd267, [%r709+-128], %rd266;
	add.s64 	%rd622, %rd263, %rd264;
	add.s32 	%r710, %r710, 1;
	setp.gt.u32 	%p226, %r710, 38;
	@%p226 bra 	$L__BB3_12;
	atom.shared.add.u64 	%rd621, [%r709], %rd622;
	add.s64 	%rd270, %rd621, %rd622;
	min.s64 	%rd271, %rd622, %rd621;
	setp.gt.s64 	%p227, %rd271, 0;
	setp.lt.s64 	%p228, %rd270, 0;
	and.pred  	%p229, %p227, %p228;
	and.b64  	%rd272, %rd622, %rd621;
	setp.lt.s64 	%p230, %rd272, 0;
	setp.gt.s64 	%p231, %rd270, 0;
	and.pred  	%p232, %p230, %p231;
	or.pred  	%p233, %p232, %p229;
	add.s32 	%r709, %r709, 128;
	@%p233 bra 	$L__BB3_10;
$L__BB3_12:
	sub.f64 	%fd247, %fd354, %fd11;
	mul.f64 	%fd354, %fd247, 0d4370000000000000;
	add.s32 	%r708, %r708, -1;
	setp.neu.f64 	%p234, %fd354, 0d0000000000000000;
	@%p234 bra 	$L__BB3_8;
$L__BB3_13:
	setp.eq.f64 	%p235, %fd5, 0d0000000000000000;
	@%p235 bra 	$L__BB3_23;
	{
	.reg .b32 %temp; 
	mov.b64 	{%temp, %r440}, %fd5;
	}
	and.b32  	%r441, %r440, 2146435072;
	setp.eq.s32 	%p236, %r441, 0;
	mul.f64 	%fd248, %fd5, 0d4350000000000000;
	{
	.reg .b32 %temp; 
	mov.b64 	{%temp, %r442}, %fd248;
	}
	and.b32  	%r443, %r442, 2146435072;
	add.s32 	%r444, %r443, -56623104;
	selp.f64 	%fd249, %fd248, %fd5, %p236;
	selp.b32 	%r445, %r444, %r441, %p236;
	setp.eq.f64 	%p237, %fd249, 0d0000000000000000;
	setp.eq.s32 	%p238, %r445, 2146435072;
	or.pred  	%p239, %p237, %p238;
	mov.b32 	%r711, 0;
	@%p239 bra 	$L__BB3_16;
	add.s32 	%r446, %r445, -1071644672;
	shr.s32 	%r447, %r446, 20;
	shr.u32 	%r448, %r447, 3;
	mul.hi.u32 	%r711, %r448, 613566757;
$L__BB3_16:
	mul.lo.s32 	%r449, %r711, -56;
	min.s32 	%r450, %r449, 2099;
	max.s32 	%r451, %r450, -2099;
	add.s32 	%r452, %r451, 4092;
	shr.u32 	%r453, %r452, 2;
	mad.lo.s32 	%r454, %r453, 4093, %r452;
	abs.s32 	%r455, %r451;
	setp.lt.u32 	%p240, %r455, 217;
	add.s32 	%r456, %r451, 1023;
	selp.b32 	%r457, %r456, %r454, %p240;
	shl.b32 	%r458, %r453, 20;
	selp.b32 	%r459, 1072693248, %r458, %p240;
	mov.b32 	%r460, 0;
	mov.b64 	%fd250, {%r460, %r459};
	shl.b32 	%r461, %r457, 20;
	mov.b64 	%fd251, {%r460, %r461};
	mul.rn.f64 	%fd252, %fd5, %fd251;
	mul.rn.f64 	%fd253, %fd252, %fd250;
	mul.rn.f64 	%fd254, %fd253, %fd250;
	mul.rn.f64 	%fd355, %fd254, %fd250;
	setp.eq.f64 	%p241, %fd355, 0d0000000000000000;
	@%p241 bra 	$L__BB3_23;
	add.s32 	%r712, %r711, 20;
$L__BB3_18:
	cvt.rni.f64.f64 	%fd15, %fd355;
	cvt.rzi.s64.f64 	%rd624, %fd15;
	shl.b32 	%r462, %r712, 7;
	add.s32 	%r463, %r3, %r462;
	atom.shared.add.u64 	%rd623, [%r463], %rd624;
	add.s64 	%rd275, %rd623, %rd624;
	min.s64 	%rd276, %rd624, %rd623;
	setp.gt.s64 	%p242, %rd276, 0;
	setp.lt.s64 	%p243, %rd275, 0;
	and.pred  	%p244, %p242, %p243;
	and.b64  	%rd277, %rd624, %rd623;
	setp.lt.s64 	%p245, %rd277, 0;
	setp.gt.s64 	%p246, %rd275, 0;
	and.pred  	%p247, %p245, %p246;
	or.pred  	%p248, %p247, %p244;
	not.pred 	%p249, %p248;
	@%p249 bra 	$L__BB3_22;
	mov.u32 	%r713, %r712;
$L__BB3_20:
	add.s64 	%rd278, %rd623, %rd624;
	shr.s64 	%rd279, %rd278, 56;
	setp.gt.s64 	%p250, %rd623, 0;
	selp.b64 	%rd280, 256, -256, %p250;
	shl.b32 	%r464, %r713, 7;
	add.s32 	%r27, %r3, %r464;
	and.b64  	%rd281, %rd278, -72057594037927936;
	neg.s64 	%rd282, %rd281;
	atom.shared.add.u64 	%rd283, [%r27], %rd282;
	add.s64 	%rd624, %rd279, %rd280;
	add.s32 	%r713, %r713, 1;
	setp.gt.u32 	%p251, %r713, 38;
	@%p251 bra 	$L__BB3_22;
	atom.shared.add.u64 	%rd623, [%r27+128], %rd624;
	add.s64 	%rd286, %rd623, %rd624;
	min.s64 	%rd287, %rd624, %rd623;
	setp.gt.s64 	%p252, %rd287, 0;
	setp.lt.s64 	%p253, %rd286, 0;
	and.pred  	%p254, %p252, %p253;
	and.b64  	%rd288, %rd624, %rd623;
	setp.lt.s64 	%p255, %rd288, 0;
	setp.gt.s64 	%p256, %rd286, 0;
	and.pred  	%p257, %p255, %p256;
	or.pred  	%p258, %p257, %p254;
	@%p258 bra 	$L__BB3_20;
$L__BB3_22:
	sub.f64 	%fd255, %fd355, %fd15;
	mul.f64 	%fd355, %fd255, 0d4370000000000000;
	add.s32 	%r712, %r712, -1;
	setp.neu.f64 	%p259, %fd355, 0d0000000000000000;
	@%p259 bra 	$L__BB3_18;
$L__BB3_23:
	setp.eq.f64 	%p260, %fd6, 0d0000000000000000;
	@%p260 bra 	$L__BB3_33;
	{
	.reg .b32 %temp; 
	mov.b64 	{%temp, %r466}, %fd6;
	}
	and.b32  	%r467, %r466, 2146435072;
	setp.eq.s32 	%p261, %r467, 0;
	mul.f64 	%fd256, %fd6, 0d4350000000000000;
	{
	.reg .b32 %temp; 
	mov.b64 	{%temp, %r468}, %fd256;
	}
	and.b32  	%r469, %r468, 2146435072;
	add.s32 	%r470, %r469, -56623104;
	selp.f64 	%fd257, %fd256, %fd6, %p261;
	selp.b32 	%r471, %r470, %r467, %p261;
	setp.eq.f64 	%p262, %fd257, 0d0000000000000000;
	setp.eq.s32 	%p263, %r471, 2146435072;
	or.pred  	%p264, %p262, %p263;
	mov.b32 	%r714, 0;
	@%p264 bra 	$L__BB3_26;
	add.s32 	%r472, %r471, -1071644672;
	shr.s32 	%r473, %r472, 20;
	shr.u32 	%r474, %r473, 3;
	mul.hi.u32 	%r714, %r474, 613566757;
$L__BB3_26:
	mul.lo.s32 	%r475, %r714, -56;
	min.s32 	%r476, %r475, 2099;
	max.s32 	%r477, %r476, -2099;
	add.s32 	%r478, %r477, 4092;
	shr.u32 	%r479, %r478, 2;
	mad.lo.s32 	%r480, %r479, 4093, %r478;
	abs.s32 	%r481, %r477;
	setp.lt.u32 	%p265, %r481, 217;
	add.s32 	%r482, %r477, 1023;
	selp.b32 	%r483, %r482, %r480, %p265;
	shl.b32 	%r484, %r479, 20;
	selp.b32 	%r485, 1072693248, %r484, %p265;
	mov.b32 	%r486, 0;
	mov.b64 	%fd258, {%r486, %r485};
	shl.b32 	%r487, %r483, 20;
	mov.b64 	%fd259, {%r486, %r487};
	mul.rn.f64 	%fd260, %fd6, %fd259;
	mul.rn.f64 	%fd261, %fd260, %fd258;
	mul.rn.f64 	%fd262, %fd261, %fd258;
	mul.rn.f64 	%fd356, %fd262, %fd258;
	setp.eq.f64 	%p266, %fd356, 0d0000000000000000;
	@%p266 bra 	$L__BB3_33;
	add.s32 	%r715, %r714, 20;
$L__BB3_28:
	cvt.rni.f64.f64 	%fd19, %fd356;
	cvt.rzi.s64.f64 	%rd626, %fd19;
	shl.b32 	%r488, %r715, 7;
	add.s32 	%r489, %r3, %r488;
	atom.shared.add.u64 	%rd625, [%r489], %rd626;
	add.s64 	%rd291, %rd625, %rd626;
	min.s64 	%rd292, %rd626, %rd625;
	setp.gt.s64 	%p267, %rd292, 0;
	setp.lt.s64 	%p268, %rd291, 0;
	and.pred  	%p269, %p267, %p268;
	and.b64  	%rd293, %rd626, %rd625;
	setp.lt.s64 	%p270, %rd293, 0;
	setp.gt.s64 	%p271, %rd291, 0;
	and.pred  	%p272, %p270, %p271;
	or.pred  	%p273, %p272, %p269;
	not.pred 	%p274, %p273;
	@%p274 bra 	$L__BB3_32;
	mov.u32 	%r716, %r715;
$L__BB3_30:
	add.s64 	%rd294, %rd625, %rd626;
	shr.s64 	%rd295, %rd294, 56;
	setp.gt.s64 	%p275, %rd625, 0;
	selp.b64 	%rd296, 256, -256, %p275;
	shl.b32 	%r490, %r716, 7;
	add.s32 	%r36, %r3, %r490;
	and.b64  	%rd297, %rd294, -72057594037927936;
	neg.s64 	%rd298, %rd297;
	atom.shared.add.u64 	%rd299, [%r36], %rd298;
	add.s64 	%rd626, %rd295, %rd296;
	add.s32 	%r716, %r716, 1;
	setp.gt.u32 	%p276, %r716, 38;
	@%p276 bra 	$L__BB3_32;
	atom.shared.add.u64 	%rd625, [%r36+128], %rd626;
	add.s64 	%rd302, %rd625, %rd626;
	min.s64 	%rd303, %rd626, %rd625;
	setp.gt.s64 	%p277, %rd303, 0;
	setp.lt.s64 	%p278, %rd302, 0;
	and.pred  	%p279, %p277, %p278;
	and.b64  	%rd304, %rd626, %rd625;
	setp.lt.s64 	%p280, %rd304, 0;
	setp.gt.s64 	%p281, %rd302, 0;
	and.pred  	%p282, %p280, %p281;
	or.pred  	%p283, %p282, %p279;
	@%p283 bra 	$L__BB3_30;
$L__BB3_32:
	sub.f64 	%fd263, %fd356, %fd19;
	mul.f64 	%fd356, %fd263, 0d4370000000000000;
	add.s32 	%r715, %r715, -1;
	setp.neu.f64 	%p284, %fd356, 0d0000000000000000;
	@%p284 bra 	$L__BB3_28;
$L__BB3_33:
	setp.eq.f64 	%p285, %fd7, 0d0000000000000000;
	mov.f64 	%fd365, 0d0000000000000000;
	mov.f64 	%fd366, %fd365;
	mov.f64 	%fd367, %fd365;
	@%p285 bra 	$L__BB3_43;
	{
	.reg .b32 %temp; 
	mov.b64 	{%temp, %r492}, %fd7;
	}
	and.b32  	%r493, %r492, 2146435072;
	setp.eq.s32 	%p286, %r493, 0;
	mul.f64 	%fd265, %fd7, 0d4350000000000000;
	{
	.reg .b32 %temp; 
	mov.b64 	{%temp, %r494}, %fd265;
	}
	and.b32  	%r495, %r494, 2146435072;
	add.s32 	%r496, %r495, -56623104;
	selp.f64 	%fd266, %fd265, %fd7, %p286;
	selp.b32 	%r497, %r496, %r493, %p286;
	setp.eq.f64 	%p287, %fd266, 0d0000000000000000;
	setp.eq.s32 	%p288, %r497, 2146435072;
	or.pred  	%p289, %p287, %p288;
	mov.b32 	%r717, 0;
	@%p289 bra 	$L__BB3_36;
	add.s32 	%r498, %r497, -1071644672;
	shr.s32 	%r499, %r498, 20;
	shr.u32 	%r500, %r499, 3;
	mul.hi.u32 	%r717, %r500, 613566757;
$L__BB3_36:
	mul.lo.s32 	%r501, %r717, -56;
	min.s32 	%r502, %r501, 2099;
	max.s32 	%r503, %r502, -2099;
	add.s32 	%r504, %r503, 4092;
	shr.u32 	%r505, %r504, 2;
	mad.lo.s32 	%r506, %r505, 4093, %r504;
	abs.s32 	%r507, %r503;
	setp.lt.u32 	%p290, %r507, 217;
	add.s32 	%r508, %r503, 1023;
	selp.b32 	%r509, %r508, %r506, %p290;
	shl.b32 	%r510, %r505, 20;
	selp.b32 	%r511, 1072693248, %r510, %p290;
	mov.b32 	%r512, 0;
	mov.b64 	%fd268, {%r512, %r511};
	shl.b32 	%r513, %r509, 20;
	mov.b64 	%fd269, {%r512, %r513};
	mul.rn.f64 	%fd270, %fd7, %fd269;
	mul.rn.f64 	%fd271, %fd270, %fd268;
	mul.rn.f64 	%fd272, %fd271, %fd268;
	mul.rn.f64 	%fd357, %fd272, %fd268;
	setp.eq.f64 	%p291, %fd357, 0d0000000000000000;
	mov.f64 	%fd366, %fd365;
	mov.f64 	%fd367, %fd365;
	@%p291 bra 	$L__BB3_43;
	add.s32 	%r718, %r717, 20;
$L__BB3_38:
	cvt.rni.f64.f64 	%fd23, %fd357;
	cvt.rzi.s64.f64 	%rd628, %fd23;
	shl.b32 	%r514, %r718, 7;
	add.s32 	%r515, %r3, %r514;
	atom.shared.add.u64 	%rd627, [%r515], %rd628;
	add.s64 	%rd307, %rd627, %rd628;
	min.s64 	%rd308, %rd628, %rd627;
	setp.gt.s64 	%p292, %rd308, 0;
	setp.lt.s64 	%p293, %rd307, 0;
	and.pred  	%p294, %p292, %p293;
	and.b64  	%rd309, %rd628, %rd627;
	setp.lt.s64 	%p295, %rd309, 0;
	setp.gt.s64 	%p296, %rd307, 0;
	and.pred  	%p297, %p295, %p296;
	or.pred  	%p298, %p297, %p294;
	not.pred 	%p299, %p298;
	@%p299 bra 	$L__BB3_42;
	mov.u32 	%r719, %r718;
$L__BB3_40:
	add.s64 	%rd310, %rd627, %rd628;
	shr.s64 	%rd311, %rd310, 56;
	setp.gt.s64 	%p300, %rd627, 0;
	selp.b64 	%rd312, 256, -256, %p300;
	shl.b32 	%r516, %r719, 7;
	add.s32 	%r45, %r3, %r516;
	and.b64  	%rd313, %rd310, -72057594037927936;
	neg.s64 	%rd314, %rd313;
	atom.shared.add.u64 	%rd315, [%r45], %rd314;
	add.s64 	%rd628, %rd311, %rd312;
	add.s32 	%r719, %r719, 1;
	setp.gt.u32 	%p301, %r719, 38;
	@%p301 bra 	$L__BB3_42;
	atom.shared.add.u64 	%rd627, [%r45+128], %rd628;
	add.s64 	%rd318, %rd627, %rd628;
	min.s64 	%rd319, %rd628, %rd627;
	setp.gt.s64 	%p302, %rd319, 0;
	setp.lt.s64 	%p303, %rd318, 0;
	and.pred  	%p304, %p302, %p303;
	and.b64  	%rd320, %rd628, %rd627;
	setp.lt.s64 	%p305, %rd320, 0;
	setp.gt.s64 	%p306, %rd318, 0;
	and.pred  	%p307, %p305, %p306;
	or.pred  	%p308, %p307, %p304;
	@%p308 bra 	$L__BB3_40;
$L__BB3_42:
	sub.f64 	%fd274, %fd357, %fd23;
	mul.f64 	%fd357, %fd274, 0d4370000000000000;
	add.s32 	%r718, %r718, -1;
	setp.neu.f64 	%p309, %fd357, 0d0000000000000000;
	mov.f64 	%fd366, %fd365;
	mov.f64 	%fd367, %fd365;
	@%p309 bra 	$L__BB3_38;
$L__BB3_43:
	setp.eq.f64 	%p310, %fd4, 0d0000000000000000;
	@%p310 bra 	$L__BB3_84;
	add.f64 	%fd28, %fd4, %fd367;
	sub.f64 	%fd275, %fd28, %fd367;
	sub.f64 	%fd276, %fd28, %fd275;
	sub.f64 	%fd277, %fd367, %fd276;
	sub.f64 	%fd278, %fd4, %fd275;
	add.f64 	%fd279, %fd278, %fd277;
	add.f64 	%fd29, %fd279, %fd366;
	sub.f64 	%fd280, %fd29, %fd366;
	sub.f64 	%fd281, %fd29, %fd280;
	sub.f64 	%fd282, %fd366, %fd281;
	sub.f64 	%fd283, %fd279, %fd280;
	add.f64 	%fd284, %fd283, %fd282;
	add.f64 	%fd30, %fd284, %fd365;
	sub.f64 	%fd285, %fd30, %fd365;
	sub.f64 	%fd286, %fd30, %fd285;
	sub.f64 	%fd287, %fd365, %fd286;
	sub.f64 	%fd288, %fd284, %fd285;
	add.f64 	%fd31, %fd288, %fd287;
	setp.eq.f64 	%p311, %fd31, 0d0000000000000000;
	mov.f64 	%fd365, %fd30;
	mov.f64 	%fd366, %fd29;
	mov.f64 	%fd367, %fd28;
	@%p311 bra 	$L__BB3_84;
	{
	.reg .b32 %temp; 
	mov.b64 	{%temp, %r518}, %fd31;
	}
	and.b32  	%r519, %r518, 2146435072;
	setp.eq.s32 	%p312, %r519, 0;
	mul.f64 	%fd289, %fd31, 0d4350000000000000;
	{
	.reg .b32 %temp; 
	mov.b64 	{%temp, %r520}, %fd289;
	}
	and.b32  	%r521, %r520, 2146435072;
	add.s32 	%r522, %r521, -56623104;
	selp.f64 	%fd290, %fd289, %fd31, %p312;
	selp.b32 	%r523, %r522, %r519, %p312;
	setp.eq.f64 	%p313, %fd290, 0d0000000000000000;
	setp.eq.s32 	%p314, %r523, 2146435072;
	or.pred  	%p315, %p313, %p314;
	mov.b32 	%r720, 0;
	@%p315 bra 	$L__BB3_47;
	add.s32 	%r524, %r523, -1071644672;
	shr.s32 	%r525, %r524, 20;
	shr.u32 	%r526, %r525, 3;
	mul.hi.u32 	%r720, %r526, 613566757;
$L__BB3_47:
	mul.lo.s32 	%r527, %r720, -56;
	min.s32 	%r528, %r527, 2099;
	max.s32 	%r529, %r528, -2099;
	add.s32 	%r530, %r529, 4092;
	shr.u32 	%r531, %r530, 2;
	mad.lo.s32 	%r532, %r531, 4093, %r530;
	abs.s32 	%r533, %r529;
	setp.lt.u32 	%p316, %r533, 217;
	add.s32 	%r534, %r529, 1023;
	selp.b32 	%r535, %r534, %r532, %p316;
	shl.b32 	%r536, %r531, 20;
	selp.b32 	%r537, 1072693248, %r536, %p316;
	mov.b32 	%r538, 0;
	mov.b64 	%fd291, {%r538, %r537};
	shl.b32 	%r539, %r535, 20;
	mov.b64 	%fd292, {%r538, %r539};
	mul.rn.f64 	%fd293, %fd31, %fd292;
	mul.rn.f64 	%fd294, %fd293, %fd291;
	mul.rn.f64 	%fd295, %fd294, %fd291;
	mul.rn.f64 	%fd361, %fd295, %fd291;
	setp.eq.f64 	%p317, %fd361, 0d0000000000000000;
	@%p317 bra 	$L__BB3_54;
	add.s32 	%r721, %r720, 20;
$L__BB3_49:
	cvt.rni.f64.f64 	%fd34, %fd361;
	cvt.rzi.s64.f64 	%rd630, %fd34;
	shl.b32 	%r540, %r721, 7;
	add.s32 	%r541, %r3, %r540;
	atom.shared.add.u64 	%rd629, [%r541], %rd630;
	add.s64 	%rd323, %rd629, %rd630;
	min.s64 	%rd324, %rd630, %rd629;
	setp.gt.s64 	%p318, %rd324, 0;
	setp.lt.s64 	%p319, %rd323, 0;
	and.pred  	%p320, %p318, %p319;
	and.b64  	%rd325, %rd630, %rd629;
	setp.lt.s64 	%p321, %rd325, 0;
	setp.gt.s64 	%p322, %rd323, 0;
	and.pred  	%p323, %p321, %p322;
	or.pred  	%p324, %p323, %p320;
	not.pred 	%p325, %p324;
	@%p325 bra 	$L__BB3_53;
	mov.u32 	%r722, %r721;
$L__BB3_51:
	add.s64 	%rd326, %rd629, %rd630;
	shr.s64 	%rd327, %rd326, 56;
	setp.gt.s64 	%p326, %rd629, 0;
	selp.b64 	%rd328, 256, -256, %p326;
	shl.b32 	%r542, %r722, 7;
	add.s32 	%r54, %r3, %r542;
	and.b64  	%rd329, %rd326, -72057594037927936;
	neg.s64 	%rd330, %rd329;
	atom.shared.add.u64 	%rd331, [%r54], %rd330;
	add.s64 	%rd630, %rd327, %rd328;
	add.s32 	%r722, %r722, 1;
	setp.gt.u32 	%p327, %r722, 38;
	@%p327 bra 	$L__BB3_53;
	atom.shared.add.u64 	%rd629, [%r54+128], %rd630;
	add.s64 	%rd334, %rd629, %rd630;
	min.s64 	%rd335, %rd630, %rd629;
	setp.gt.s64 	%p328, %rd335, 0;
	setp.lt.s64 	%p329, %rd334, 0;
	and.pred  	%p330, %p328, %p329;
	and.b64  	%rd336, %rd630, %rd629;
	setp.lt.s64 	%p331, %rd336, 0;
	setp.gt.s64 	%p332, %rd334, 0;
	and.pred  	%p333, %p331, %p332;
	or.pred  	%p334, %p333, %p330;
	@%p334 bra 	$L__BB3_51;
$L__BB3_53:
	sub.f64 	%fd296, %fd361, %fd34;
	mul.f64 	%fd361, %fd296, 0d4370000000000000;
	add.s32 	%r721, %r721, -1;
	setp.neu.f64 	%p335, %fd361, 0d0000000000000000;
	@%p335 bra 	$L__BB3_49;
$L__BB3_54:
	setp.eq.f64 	%p336, %fd28, 0d0000000000000000;
	@%p336 bra 	$L__BB3_64;
	{
	.reg .b32 %temp; 
	mov.b64 	{%temp, %r544}, %fd28;
	}
	and.b32  	%r545, %r544, 2146435072;
	setp.eq.s32 	%p337, %r545, 0;
	mul.f64 	%fd297, %fd28, 0d4350000000000000;
	{
	.reg .b32 %temp; 
	mov.b64 	{%temp, %r546}, %fd297;
	}
	and.b32  	%r547, %r546, 2146435072;
	add.s32 	%r548, %r547, -56623104;
	selp.f64 	%fd298, %fd297, %fd28, %p337;
	selp.b32 	%r549, %r548, %r545, %p337;
	setp.eq.f64 	%p338, %fd298, 0d0000000000000000;
	setp.eq.s32 	%p339, %r549, 2146435072;
	or.pred  	%p340, %p338, %p339;
	mov.b32 	%r723, 0;
	@%p340 bra 	$L__BB3_57;
	add.s32 	%r550, %r549, -1071644672;
	shr.s32 	%r551, %r550, 20;
	shr.u32 	%r552, %r551, 3;
	mul.hi.u32 	%r723, %r552, 613566757;
$L__BB3_57:
	mul.lo.s32 	%r553, %r723, -56;
	min.s32 	%r554, %r553, 2099;
	max.s32 	%r555, %r554, -2099;
	add.s32 	%r556, %r555, 4092;
	shr.u32 	%r557, %r556, 2;
	mad.lo.s32 	%r558, %r557, 4093, %r556;
	abs.s32 	%r559, %r555;
	setp.lt.u32 	%p341, %r559, 217;
	add.s32 	%r560, %r555, 1023;
	selp.b32 	%r561, %r560, %r558, %p341;
	shl.b32 	%r562, %r557, 20;
	selp.b32 	%r563, 1072693248, %r562, %p341;
	mov.b32 	%r564, 0;
	mov.b64 	%fd299, {%r564, %r563};
	shl.b32 	%r565, %r561, 20;
	mov.b64 	%fd300, {%r564, %r565};
	mul.rn.f64 	%fd301, %fd28, %fd300;
	mul.rn.f64 	%fd302, %fd301, %fd299;
	mul.rn.f64 	%fd303, %fd302, %fd299;
	mul.rn.f64 	%fd362, %fd303, %fd299;
	setp.eq.f64 	%p342, %fd362, 0d0000000000000000;
	@%p342 bra 	$L__BB3_64;
	add.s32 	%r724, %r723, 20;
$L__BB3_59:
	cvt.rni.f64.f64 	%fd38, %fd362;
	cvt.rzi.s64.f64 	%rd632, %fd38;
	shl.b32 	%r566, %r724, 7;
	add.s32 	%r567, %r3, %r566;
	atom.shared.add.u64 	%rd631, [%r567], %rd632;
	add.s64 	%rd339, %rd631, %rd632;
	min.s64 	%rd340, %rd632, %rd631;
	setp.gt.s64 	%p343, %rd340, 0;
	setp.lt.s64 	%p344, %rd339, 0;
	and.pred  	%p345, %p343, %p344;
	and.b64  	%rd341, %rd632, %rd631;
	setp.lt.s64 	%p346, %rd341, 0;
	setp.gt.s64 	%p347, %rd339, 0;
	and.pred  	%p348, %p346, %p347;
	or.pred  	%p349, %p348, %p345;
	not.pred 	%p350, %p349;
	@%p350 bra 	$L__BB3_63;
	mov.u32 	%r725, %r724;
$L__BB3_61:
	add.s64 	%rd342, %rd631, %rd632;
	shr.s64 	%rd343, %rd342, 56;
	setp.gt.s64 	%p351, %rd631, 0;
	selp.b64 	%rd344, 256, -256, %p351;
	shl.b32 	%r568, %r725, 7;
	add.s32 	%r63, %r3, %r568;
	and.b64  	%rd345, %rd342, -72057594037927936;
	neg.s64 	%rd346, %rd345;
	atom.shared.add.u64 	%rd347, [%r63], %rd346;
	add.s64 	%rd632, %rd343, %rd344;
	add.s32 	%r725, %r725, 1;
	setp.gt.u32 	%p352, %r725, 38;
	@%p352 bra 	$L__BB3_63;
	atom.shared.add.u64 	%rd631, [%r63+128], %rd632;
	add.s64 	%rd350, %rd631, %rd632;
	min.s64 	%rd351, %rd632, %rd631;
	setp.gt.s64 	%p353, %rd351, 0;
	setp.lt.s64 	%p354, %rd350, 0;
	and.pred  	%p355, %p353, %p354;
	and.b64  	%rd352, %rd632, %rd631;
	setp.lt.s64 	%p356, %rd352, 0;
	setp.gt.s64 	%p357, %rd350, 0;
	and.pred  	%p358, %p356, %p357;
	or.pred  	%p359, %p358, %p355;
	@%p359 bra 	$L__BB3_61;
$L__BB3_63:
	sub.f64 	%fd304, %fd362, %fd38;
	mul.f64 	%fd362, %fd304, 0d4370000000000000;
	add.s32 	%r724, %r724, -1;
	setp.neu.f64 	%p360, %fd362, 0d0000000000000000;
	@%p360 bra 	$L__BB3_59;
$L__BB3_64:
	setp.eq.f64 	%p361, %fd29, 0d0000000000000000;
	@%p361 bra 	$L__BB3_74;
	{
	.reg .b32 %temp; 
	mov.b64 	{%temp, %r570}, %fd29;
	}
	and.b32  	%r571, %r570, 2146435072;
	setp.eq.s32 	%p362, %r571, 0;
	mul.f64 	%fd305, %fd29, 0d4350000000000000;
	{
	.reg .b32 %temp; 
	mov.b64 	{%temp, %r572}, %fd305;
	}
	and.b32  	%r573, %r572, 2146435072;
	add.s32 	%r574, %r573, -56623104;
	selp.f64 	%fd306, %fd305, %fd29, %p362;
	selp.b32 	%r575, %r574, %r571, %p362;
	setp.eq.f64 	%p363, %fd306, 0d0000000000000000;
	setp.eq.s32 	%p364, %r575, 2146435072;
	or.pred  	%p365, %p363, %p364;
	mov.b32 	%r726, 0;
	@%p365 bra 	$L__BB3_67;
	add.s32 	%r576, %r575, -1071644672;
	shr.s32 	%r577, %r576, 20;
	shr.u32 	%r578, %r577, 3;
	mul.hi.u32 	%r726, %r578, 613566757;
$L__BB3_67:
	mul.lo.s32 	%r579, %r726, -56;
	min.s32 	%r580, %r579, 2099;
	max.s32 	%r581, %r580, -2099;
	add.s32 	%r582, %r581, 4092;
	shr.u32 	%r583, %r582, 2;
	mad.lo.s32 	%r584, %r583, 4093, %r582;
	abs.s32 	%r585, %r581;
	setp.lt.u32 	%p366, %r585, 217;
	add.s32 	%r586, %r581, 1023;
	selp.b32 	%r587, %r586, %r584, %p366;
	shl.b32 	%r588, %r583, 20;
	selp.b32 	%r589, 1072693248, %r588, %p366;
	mov.b32 	%r590, 0;
	mov.b64 	%fd307, {%r590, %r589};
	shl.b32 	%r591, %r587, 20;
	mov.b64 	%fd308, {%r590, %r591};
	mul.rn.f64 	%fd309, %fd29, %fd308;
	mul.rn.f64 	%fd310, %fd309, %fd307;
	mul.rn.f64 	%fd311, %fd310, %fd307;
	mul.rn.f64 	%fd363, %fd311, %fd307;
	setp.eq.f64 	%p367, %fd363, 0d0000000000000000;
	@%p367 bra 	$L__BB3_74;
	add.s32 	%r727, %r726, 20;
$L__BB3_69:
	cvt.rni.f64.f64 	%fd42, %fd363;
	cvt.rzi.s64.f64 	%rd634, %fd42;
	shl.b32 	%r592, %r727, 7;
	add.s32 	%r593, %r3, %r592;
	atom.shared.add.u64 	%rd633, [%r593], %rd634;
	add.s64 	%rd355, %rd633, %rd634;
	min.s64 	%rd356, %rd634, %rd633;
	setp.gt.s64 	%p368, %rd356, 0;
	setp.lt.s64 	%p369, %rd355, 0;
	and.pred  	%p370, %p368, %p369;
	and.b64  	%rd357, %rd634, %rd633;
	setp.lt.s64 	%p371, %rd357, 0;
	setp.gt.s64 	%p372, %rd355, 0;
	and.pred  	%p373, %p371, %p372;
	or.pred  	%p374, %p373, %p370;
	not.pred 	%p375, %p374;
	@%p375 bra 	$L__BB3_73;
	mov.u32 	%r728, %r727;
$L__BB3_71:
	add.s64 	%rd358, %rd633, %rd634;
	shr.s64 	%rd359, %rd358, 56;
	setp.gt.s64 	%p376, %rd633, 0;
	selp.b64 	%rd360, 256, -256, %p376;
	shl.b32 	%r594, %r728, 7;
	add.s32 	%r72, %r3, %r594;
	and.b64  	%rd361, %rd358, -72057594037927936;
	neg.s64 	%rd362, %rd361;
	atom.shared.add.u64 	%rd363, [%r72], %rd362;
	add.s64 	%rd634, %rd359, %rd360;
	add.s32 	%r728, %r728, 1;
	setp.gt.u32 	%p377, %r728, 38;
	@%p377 bra 	$L__BB3_73;
	atom.shared.add.u64 	%rd633, [%r72+128], %rd634;
	add.s64 	%rd366, %rd633, %rd634;
	min.s64 	%rd367, %rd634, %rd633;
	setp.gt.s64 	%p378, %rd367, 0;
	setp.lt.s64 	%p379, %rd366, 0;
	and.pred  	%p380, %p378, %p379;
	and.b64  	%rd368, %rd634, %rd633;
	setp.lt.s64 	%p381, %rd368, 0;
	setp.gt.s64 	%p382, %rd366, 0;
	and.pred  	%p383, %p381, %p382;
	or.pred  	%p384, %p383, %p380;
	@%p384 bra 	$L__BB3_71;
$L__BB3_73:
	sub.f64 	%fd312, %fd363, %fd42;
	mul.f64 	%fd363, %fd312, 0d4370000000000000;
	add.s32 	%r727, %r727, -1;
	setp.neu.f64 	%p385, %fd363, 0d0000000000000000;
	@%p385 bra 	$L__BB3_69;
$L__BB3_74:
	setp.eq.f64 	%p386, %fd30, 0d0000000000000000;
	mov.f64 	%fd365, 0d0000000000000000;
	mov.f64 	%fd366, %fd365;
	mov.f64 	%fd367, %fd365;
	@%p386 bra 	$L__BB3_84;
	{
	.reg .b32 %temp; 
	mov.b64 	{%temp, %r596}, %fd30;
	}
	and.b32  	%r597, %r596, 2146435072;
	setp.eq.s32 	%p387, %r597, 0;
	mul.f64 	%fd314, %fd30, 0d4350000000000000;
	{
	.reg .b32 %temp; 
	mov.b64 	{%temp, %r598}, %fd314;
	}
	and.b32  	%r599, %r598, 2146435072;
	add.s32 	%r600, %r599, -56623104;
	selp.f64 	%fd315, %fd314, %fd30, %p387;
	selp.b32 	%r601, %r600, %r597, %p387;
	setp.eq.f64 	%p388, %fd315, 0d0000000000000000;
	setp.eq.s32 	%p389, %r601, 2146435072;
	or.pred  	%p390, %p388, %p389;
	mov.b32 	%r729, 0;
	@%p390 bra 	$L__BB3_77;
	add.s32 	%r602, %r601, -1071644672;
	shr.s32 	%r603, %r602, 20;
	shr.u32 	%r604, %r603, 3;
	mul.hi.u32 	%r729, %r604, 613566757;
$L__BB3_77:
	mul.lo.s32 	%r605, %r729, -56;
	min.s32 	%r606, %r605, 2099;
	max.s32 	%r607, %r606, -2099;
	add.s32 	%r608, %r607, 4092;
	shr.u32 	%r609, %r608, 2;
	mad.lo.s32 	%r610, %r609, 4093, %r608;
	abs.s32 	%r611, %r607;
	setp.lt.u32 	%p391, %r611, 217;
	add.s32 	%r612, %r607, 1023;
	selp.b32 	%r613, %r612, %r610, %p391;
	shl.b32 	%r614, %r609, 20;
	selp.b32 	%r615, 1072693248, %r614, %p391;
	mov.b32 	%r616, 0;
	mov.b64 	%fd317, {%r616, %r615};
	shl.b32 	%r617, %r613, 20;
	mov.b64 	%fd318, {%r616, %r617};
	mul.rn.f64 	%fd319, %fd30, %fd318;
	mul.rn.f64 	%fd320, %fd319, %fd317;
	mul.rn.f64 	%fd321, %fd320, %fd317;
	mul.rn.f64 	%fd364, %fd321, %fd317;
	setp.eq.f64 	%p392, %fd364, 0d0000000000000000;
	mov.f64 	%fd366, %fd365;
	mov.f64 	%fd367, %fd365;
	@%p392 bra 	$L__BB3_84;
	add.s32 	%r730, %r729, 20;
$L__BB3_79:
	cvt.rni.f64.f64 	%fd46, %fd364;
	cvt.rzi.s64.f64 	%rd636, %fd46;
	shl.b32 	%r618, %r730, 7;
	add.s32 	%r619, %r3, %r618;
	atom.shared.add.u64 	%rd635, [%r619], %rd636;
	add.s64 	%rd371, %rd635, %rd636;
	min.s64 	%rd372, %rd636, %rd635;
	setp.gt.s64 	%p393, %rd372, 0;
	setp.lt.s64 	%p394, %rd371, 0;
	and.pred  	%p395, %p393, %p394;
	and.b64  	%rd373, %rd636, %rd635;
	setp.lt.s64 	%p396, %rd373, 0;
	setp.gt.s64 	%p397, %rd371, 0;
	and.pred  	%p398, %p396, %p397;
	or.pred  	%p399, %p398, %p395;
	not.pred 	%p400, %p399;
	@%p400 bra 	$L__BB3_83;
	mov.u32 	%r731, %r730;
$L__BB3_81:
	add.s64 	%rd374, %rd635, %rd636;
	shr.s64 	%rd375, %rd374, 56;
	setp.gt.s64 	%p401, %rd635, 0;
	selp.b64 	%rd376, 256, -256, %p401;
	shl.b32 	%r620, %r731, 7;
	add.s32 	%r81, %r3, %r620;
	and.b64  	%rd377, %rd374, -72057594037927936;
	neg.s64 	%rd378, %rd377;
	atom.shared.add.u64 	%rd379, [%r81], %rd378;
	add.s64 	%rd636, %rd375, %rd376;
	add.s32 	%r731, %r731, 1;
	setp.gt.u32 	%p402, %r731, 38;
	@%p402 bra 	$L__BB3_83;
	atom.shared.add.u64 	%rd635, [%r81+128], %rd636;
	add.s64 	%rd382, %rd635, %rd636;
	min.s64 	%rd383, %rd636, %rd635;
	setp.gt.s64 	%p403, %rd383, 0;
	setp.lt.s64 	%p404, %rd382, 0;
	and.pred  	%p405, %p403, %p404;
	and.b64  	%rd384, %rd636, %rd635;
	setp.lt.s64 	%p406, %rd384, 0;
	setp.gt.s64 	%p407, %rd382, 0;
	and.pred  	%p408, %p406, %p407;
	or.pred  	%p409, %p408, %p405;
	@%p409 bra 	$L__BB3_81;
$L__BB3_83:
	sub.f64 	%fd323, %fd364, %fd46;
	mul.f64 	%fd364, %fd323, 0d4370000000000000;
	add.s32 	%r730, %r730, -1;
	setp.neu.f64 	%p410, %fd364, 0d0000000000000000;
	mov.f64 	%fd366, %fd365;
	mov.f64 	%fd367, %fd365;
	@%p410 bra 	$L__BB3_79;
$L__BB3_84:
	add.s32 	%r706, %r706, %r6;
	setp.lt.u32 	%p411, %r706, %r193;
	@%p411 bra 	$L__BB3_3;
	bra.uni 	$L__BB3_169;
$L__BB3_85:
	mov.u32 	%r198, %ctaid.x;
	mov.u32 	%r85, %ntid.x;
	mad.lo.s32 	%r732, %r198, %r85, %r1;
	setp.ge.u32 	%p6, %r732, %r193;
	@%p6 bra 	$L__BB3_169;
	mov.u32 	%r199, %nctaid.x;
	mul.lo.s32 	%r87, %r199, %r85;
	mov.f64 	%fd365, 0d0000000000000000;
	mov.f64 	%fd366, %fd365;
	mov.f64 	%fd367, %fd365;
$L__BB3_87:
	mad.lo.s32 	%r200, %r732, %r189, %r190;
	mul.wide.u32 	%rd122, %r200, 8;
	add.s64 	%rd123, %rd3, %rd122;
	ld.global.f64 	%fd118, [%rd123];
	mad.lo.s32 	%r201, %r732, %r191, %r192;
	mul.wide.u32 	%rd124, %r201, 8;
	add.s64 	%rd125, %rd2, %rd124;
	ld.global.f64 	%fd119, [%rd125];
	mul.f64 	%fd120, %fd118, %fd119;
	neg.f64 	%fd121, %fd120;
	fma.rn.f64 	%fd54, %fd118, %fd119, %fd121;
	add.f64 	%fd55, %fd120, %fd367;
	sub.f64 	%fd122, %fd55, %fd367;
	sub.f64 	%fd123, %fd55, %fd122;
	sub.f64 	%fd124, %fd367, %fd123;
	sub.f64 	%fd125, %fd120, %fd122;
	add.f64 	%fd126, %fd125, %fd124;
	add.f64 	%fd56, %fd126, %fd366;
	sub.f64 	%fd127, %fd56, %fd366;
	sub.f64 	%fd128, %fd56, %fd127;
	sub.f64 	%fd129, %fd366, %fd128;
	sub.f64 	%fd130, %fd126, %fd127;
	add.f64 	%fd131, %fd130, %fd129;
	add.f64 	%fd57, %fd131, %fd365;
	sub.f64 	%fd132, %fd57, %fd365;
	sub.f64 	%fd133, %fd57, %fd132;
	sub.f64 	%fd134, %fd365, %fd133;
	sub.f64 	%fd135, %fd131, %fd132;
	add.f64 	%fd58, %fd135, %fd134;
	setp.eq.f64 	%p7, %fd58, 0d0000000000000000;
	mov.f64 	%fd365, %fd57;
	mov.f64 	%fd366, %fd56;
	mov.f64 	%fd367, %fd55;
	@%p7 bra 	$L__BB3_127;
	{
	.reg .b32 %temp; 
	mov.b64 	{%temp, %r203}, %fd58;
	}
	and.b32  	%r204, %r203, 2146435072;
	setp.eq.s32 	%p8, %r204, 0;
	mul.f64 	%fd136, %fd58, 0d4350000000000000;
	{
	.reg .b32 %temp; 
	mov.b64 	{%temp, %r205}, %fd136;
	}
	and.b32  	%r206, %r205, 2146435072;
	add.s32 	%r207, %r206, -56623104;
	selp.f64 	%fd137, %fd136, %fd58, %p8;
	selp.b32 	%r208, %r207, %r204, %p8;
	setp.eq.f64 	%p9, %fd137, 0d0000000000000000;
	setp.eq.s32 	%p10, %r208, 2146435072;
	or.pred  	%p11, %p9, %p10;
	mov.b32 	%r733, 0;
	@%p11 bra 	$L__BB3_90;
	add.s32 	%r209, %r208, -1071644672;
	shr.s32 	%r210, %r209, 20;
	shr.u32 	%r211, %r210, 3;
	mul.hi.u32 	%r733, %r211, 613566757;
$L__BB3_90:
	mul.lo.s32 	%r212, %r733, -56;
	min.s32 	%r213, %r212, 2099;
	max.s32 	%r214, %r213, -2099;
	add.s32 	%r215, %r214, 4092;
	shr.u32 	%r216, %r215, 2;
	mad.lo.s32 	%r217, %r216, 4093, %r215;
	abs.s32 	%r218, %r214;
	setp.lt.u32 	%p12, %r218, 217;
	add.s32 	%r219, %r214, 1023;
	selp.b32 	%r220, %r219, %r217, %p12;
	shl.b32 	%r221, %r216, 20;
	selp.b32 	%r222, 1072693248, %r221, %p12;
	mov.b32 	%r223, 0;
	mov.b64 	%fd138, {%r223, %r222};
	shl.b32 	%r224, %r220, 20;
	mov.b64 	%fd139, {%r223, %r224};
	mul.rn.f64 	%fd140, %fd58, %fd139;
	mul.rn.f64 	%fd141, %fd140, %fd138;
	mul.rn.f64 	%fd142, %fd141, %fd138;
	mul.rn.f64 	%fd371, %fd142, %fd138;
	setp.eq.f64 	%p13, %fd371, 0d0000000000000000;
	@%p13 bra 	$L__BB3_97;
	add.s32 	%r734, %r733, 20;
$L__BB3_92:
	cvt.rni.f64.f64 	%fd61, %fd371;
	cvt.rzi.s64.f64 	%rd638, %fd61;
	shl.b32 	%r225, %r734, 7;
	add.s32 	%r226, %r3, %r225;
	atom.shared.add.u64 	%rd637, [%r226], %rd638;
	add.s64 	%rd128, %rd637, %rd638;
	min.s64 	%rd129, %rd638, %rd637;
	setp.gt.s64 	%p14, %rd129, 0;
	setp.lt.s64 	%p15, %rd128, 0;
	and.pred  	%p16, %p14, %p15;
	and.b64  	%rd130, %rd638, %rd637;
	setp.lt.s64 	%p17, %rd130, 0;
	setp.gt.s64 	%p18, %rd128, 0;
	and.pred  	%p19, %p17, %p18;
	or.pred  	%p20, %p19, %p16;
	not.pred 	%p21, %p20;
	@%p21 bra 	$L__BB3_96;
	mov.u32 	%r735, %r734;
$L__BB3_94:
	add.s64 	%rd131, %rd637, %rd638;
	shr.s64 	%rd132, %rd131, 56;
	setp.gt.s64 	%p22, %rd637, 0;
	selp.b64 	%rd133, 256, -256, %p22;
	shl.b32 	%r227, %r735, 7;
	add.s32 	%r95, %r3, %r227;
	and.b64  	%rd134, %rd131, -72057594037927936;
	neg.s64 	%rd135, %rd134;
	atom.shared.add.u64 	%rd136, [%r95], %rd135;
	add.s64 	%rd638, %rd132, %rd133;
	add.s32 	%r735, %r735, 1;
	setp.gt.u32 	%p23, %r735, 38;
	@%p23 bra 	$L__BB3_96;
	atom.shared.add.u64 	%rd637, [%r95+128], %rd638;
	add.s64 	%rd139, %rd637, %rd638;
	min.s64 	%rd140, %rd638, %rd637;
	setp.gt.s64 	%p24, %rd140, 0;
	setp.lt.s64 	%p25, %rd139, 0;
	and.pred  	%p26, %p24, %p25;
	and.b64  	%rd141, %rd638, %rd637;
	setp.lt.s64 	%p27, %rd141, 0;
	setp.gt.s64 	%p28, %rd139, 0;
	and.pred  	%p29, %p27, %p28;
	or.pred  	%p30, %p29, %p26;
	@%p30 bra 	$L__BB3_94;
$L__BB3_96:
	sub.f64 	%fd143, %fd371, %fd61;
	mul.f64 	%fd371, %fd143, 0d4370000000000000;
	add.s32 	%r734, %r734, -1;
	setp.neu.f64 	%p31, %fd371, 0d0000000000000000;
	@%p31 bra 	$L__BB3_92;
$L__BB3_97:
	setp.eq.f64 	%p32, %fd55, 0d0000000000000000;
	@%p32 bra 	$L__BB3_107;
	{
	.reg .b32 %temp; 
	mov.b64 	{%temp, %r229}, %fd55;
	}
	and.b32  	%r230, %r229, 2146435072;
	setp.eq.s32 	%p33, %r230, 0;
	mul.f64 	%fd144, %fd55, 0d4350000000000000;
	{
	.reg .b32 %temp; 
	mov.b64 	{%temp, %r231}, %fd144;
	}
	and.b32  	%r232, %r231, 2146435072;
	add.s32 	%r233, %r232, -56623104;
	selp.f64 	%fd145, %fd144, %fd55, %p33;
	selp.b32 	%r234, %r233, %r230, %p33;
	setp.eq.f64 	%p34, %fd145, 0d0000000000000000;
	setp.eq.s32 	%p35, %r234, 2146435072;
	or.pred  	%p36, %p34, %p35;
	mov.b32 	%r736, 0;
	@%p36 bra 	$L__BB3_100;
	add.s32 	%r235, %r234, -1071644672;
	shr.s32 	%r236, %r235, 20;
	shr.u32 	%r237, %r236, 3;
	mul.hi.u32 	%r736, %r237, 613566757;
$L__BB3_100:
	mul.lo.s32 	%r238, %r736, -56;
	min.s32 	%r239, %r238, 2099;
	max.s32 	%r240, %r239, -2099;
	add.s32 	%r241, %r240, 4092;
	shr.u32 	%r242, %r241, 2;
	mad.lo.s32 	%r243, %r242, 4093, %r241;
	abs.s32 	%r244, %r240;
	setp.lt.u32 	%p37, %r244, 217;
	add.s32 	%r245, %r240, 1023;
	selp.b32 	%r246, %r245, %r243, %p37;
	shl.b32 	%r247, %r242, 20;
	selp.b32 	%r248, 1072693248, %r247, %p37;
	mov.b32 	%r249, 0;
	mov.b64 	%fd146, {%r249, %r248};
	shl.b32 	%r250, %r246, 20;
	mov.b64 	%fd147, {%r249, %r250};
	mul.rn.f64 	%fd148, %fd55, %fd147;
	mul.rn.f64 	%fd149, %fd148, %fd146;
	mul.rn.f64 	%fd150, %fd149, %fd146;
	mul.rn.f64 	%fd372, %fd150, %fd146;
	setp.eq.f64 	%p38, %fd372, 0d0000000000000000;
	@%p38 bra 	$L__BB3_107;
	add.s32 	%r737, %r736, 20;
$L__BB3_102:
	cvt.rni.f64.f64 	%fd65, %fd372;
	cvt.rzi.s64.f64 	%rd640, %fd65;
	shl.b32 	%r251, %r737, 7;
	add.s32 	%r252, %r3, %r251;
	atom.shared.add.u64 	%rd639, [%r252], %rd640;
	add.s64 	%rd144, %rd639, %rd640;
	min.s64 	%rd145, %rd640, %rd639;
	setp.gt.s64 	%p39, %rd145, 0;
	setp.lt.s64 	%p40, %rd144, 0;
	and.pred  	%p41, %p39, %p40;
	and.b64  	%rd146, %rd640, %rd639;
	setp.lt.s64 	%p42, %rd146, 0;
	setp.gt.s64 	%p43, %rd144, 0;
	and.pred  	%p44, %p42, %p43;
	or.pred  	%p45, %p44, %p41;
	not.pred 	%p46, %p45;
	@%p46 bra 	$L__BB3_106;
	mov.u32 	%r738, %r737;
$L__BB3_104:
	add.s64 	%rd147, %rd639, %rd640;
	shr.s64 	%rd148, %rd147, 56;
	setp.gt.s64 	%p47, %rd639, 0;
	selp.b64 	%rd149, 256, -256, %p47;
	shl.b32 	%r253, %r738, 7;
	add.s32 	%r104, %r3, %r253;
	and.b64  	%rd150, %rd147, -72057594037927936;
	neg.s64 	%rd151, %rd150;
	atom.shared.add.u64 	%rd152, [%r104], %rd151;
	add.s64 	%rd640, %rd148, %rd149;
	add.s32 	%r738, %r738, 1;
	setp.gt.u32 	%p48, %r738, 38;
	@%p48 bra 	$L__BB3_106;
	atom.shared.add.u64 	%rd639, [%r104+128], %rd640;
	add.s64 	%rd155, %rd639, %rd640;
	min.s64 	%rd156, %rd640, %rd639;
	setp.gt.s64 	%p49, %rd156, 0;
	setp.lt.s64 	%p50, %rd155, 0;
	and.pred  	%p51, %p49, %p50;
	and.b64  	%rd157, %rd640, %rd639;
	setp.lt.s64 	%p52, %rd157, 0;
	setp.gt.s64 	%p53, %rd155, 0;
	and.pred  	%p54, %p52, %p53;
	or.pred  	%p55, %p54, %p51;
	@%p55 bra 	$L__BB3_104;
$L__BB3_106:
	sub.f64 	%fd151, %fd372, %fd65;
	mul.f64 	%fd372, %fd151, 0d4370000000000000;
	add.s32 	%r737, %r737, -1;
	setp.neu.f64 	%p56, %fd372, 0d0000000000000000;
	@%p56 bra 	$L__BB3_102;
$L__BB3_107:
	setp.eq.f64 	%p57, %fd56, 0d0000000000000000;
	@%p57 bra 	$L__BB3_117;
	{
	.reg .b32 %temp; 
	mov.b64 	{%temp, %r255}, %fd56;
	}
	and.b32  	%r256, %r255, 2146435072;
	setp.eq.s32 	%p58, %r256, 0;
	mul.f64 	%fd152, %fd56, 0d4350000000000000;
	{
	.reg .b32 %temp; 
	mov.b64 	{%temp, %r257}, %fd152;
	}
	and.b32  	%r258, %r257, 2146435072;
	add.s32 	%r259, %r258, -56623104;
	selp.f64 	%fd153, %fd152, %fd56, %p58;
	selp.b32 	%r260, %r259, %r256, %p58;
	setp.eq.f64 	%p59, %fd153, 0d0000000000000000;
	setp.eq.s32 	%p60, %r260, 2146435072;
	or.pred  	%p61, %p59, %p60;
	mov.b32 	%r739, 0;
	@%p61 bra 	$L__BB3_110;
	add.s32 	%r261, %r260, -1071644672;
	shr.s32 	%r262, %r261, 20;
	shr.u32 	%r263, %r262, 3;
	mul.hi.u32 	%r739, %r263, 613566757;
$L__BB3_110:
	mul.lo.s32 	%r264, %r739, -56;
	min.s32 	%r265, %r264, 2099;
	max.s32 	%r266, %r265, -2099;
	add.s32 	%r267, %r266, 4092;
	shr.u32 	%r268, %r267, 2;
	mad.lo.s32 	%r269, %r268, 4093, %r267;
	abs.s32 	%r270, %r266;
	setp.lt.u32 	%p62, %r270, 217;
	add.s32 	%r271, %r266, 1023;
	selp.b32 	%r272, %r271, %r269, %p62;
	shl.b32 	%r273, %r268, 20;
	selp.b32 	%r274, 1072693248, %r273, %p62;
	mov.b32 	%r275, 0;
	mov.b64 	%fd154, {%r275, %r274};
	shl.b32 	%r276, %r272, 20;
	mov.b64 	%fd155, {%r275, %r276};
	mul.rn.f64 	%fd156, %fd56, %fd155;
	mul.rn.f64 	%fd157, %fd156, %fd154;
	mul.rn.f64 	%fd158, %fd157, %fd154;
	mul.rn.f64 	%fd373, %fd158, %fd154;
	setp.eq.f64 	%p63, %fd373, 0d0000000000000000;
	@%p63 bra 	$L__BB3_117;
	add.s32 	%r740, %r739, 20;
$L__BB3_112:
	cvt.rni.f64.f64 	%fd69, %fd373;
	cvt.rzi.s64.f64 	%rd642, %fd69;
	shl.b32 	%r277, %r740, 7;
	add.s32 	%r278, %r3, %r277;
	atom.shared.add.u64 	%rd641, [%r278], %rd642;
	add.s64 	%rd160, %rd641, %rd642;
	min.s64 	%rd161, %rd642, %rd641;
	setp.gt.s64 	%p64, %rd161, 0;
	setp.lt.s64 	%p65, %rd160, 0;
	and.pred  	%p66, %p64, %p65;
	and.b64  	%rd162, %rd642, %rd641;
	setp.lt.s64 	%p67, %rd162, 0;
	setp.gt.s64 	%p68, %rd160, 0;
	and.pred  	%p69, %p67, %p68;
	or.pred  	%p70, %p69, %p66;
	not.pred 	%p71, %p70;
	@%p71 bra 	$L__BB3_116;
	mov.u32 	%r741, %r740;
$L__BB3_114:
	add.s64 	%rd163, %rd641, %rd642;
	shr.s64 	%rd164, %rd163, 56;
	setp.gt.s64 	%p72, %rd641, 0;
	selp.b64 	%rd165, 256, -256, %p72;
	shl.b32 	%r279, %r741, 7;
	add.s32 	%r113, %r3, %r279;
	and.b64  	%rd166, %rd163, -72057594037927936;
	neg.s64 	%rd167, %rd166;
	atom.shared.add.u64 	%rd168, [%r113], %rd167;
	add.s64 	%rd642, %rd164, %rd165;
	add.s32 	%r741, %r741, 1;
	setp.gt.u32 	%p73, %r741, 38;
	@%p73 bra 	$L__BB3_116;
	atom.shared.add.u64 	%rd641, [%r113+128], %rd642;
	add.s64 	%rd171, %rd641, %rd642;
	min.s64 	%rd172, %rd642, %rd641;
	setp.gt.s64 	%p74, %rd172, 0;
	setp.lt.s64 	%p75, %rd171, 0;
	and.pred  	%p76, %p74, %p75;
	and.b64  	%rd173, %rd642, %rd641;
	setp.lt.s64 	%p77, %rd173, 0;
	setp.gt.s64 	%p78, %rd171, 0;
	and.pred  	%p79, %p77, %p78;
	or.pred  	%p80, %p79, %p76;
	@%p80 bra 	$L__BB3_114;
$L__BB3_116:
	sub.f64 	%fd159, %fd373, %fd69;
	mul.f64 	%fd373, %fd159, 0d4370000000000000;
	add.s32 	%r740, %r740, -1;
	setp.neu.f64 	%p81, %fd373, 0d0000000000000000;
	@%p81 bra 	$L__BB3_112;
$L__BB3_117:
	setp.eq.f64 	%p82, %fd57, 0d0000000000000000;
	mov.f64 	%fd365, 0d0000000000000000;
	mov.f64 	%fd366, %fd365;
	mov.f64 	%fd367, %fd365;
	@%p82 bra 	$L__BB3_127;
	{
	.reg .b32 %temp; 
	mov.b64 	{%temp, %r281}, %fd57;
	}
	and.b32  	%r282, %r281, 2146435072;
	setp.eq.s32 	%p83, %r282, 0;
	mul.f64 	%fd161, %fd57, 0d4350000000000000;
	{
	.reg .b32 %temp; 
	mov.b64 	{%temp, %r283}, %fd161;
	}
	and.b32  	%r284, %r283, 2146435072;
	add.s32 	%r285, %r284, -56623104;
	selp.f64 	%fd162, %fd161, %fd57, %p83;
	selp.b32 	%r286, %r285, %r282, %p83;
	setp.eq.f64 	%p84, %fd162, 0d0000000000000000;
	setp.eq.s32 	%p85, %r286, 2146435072;
	or.pred  	%p86, %p84, %p85;
	mov.b32 	%r742, 0;
	@%p86 bra 	$L__BB3_120;
	add.s32 	%r287, %r286, -1071644672;
	shr.s32 	%r288, %r287, 20;
	shr.u32 	%r289, %r288, 3;
	mul.hi.u32 	%r742, %r289, 613566757;
$L__BB3_120:
	mul.lo.s32 	%r290, %r742, -56;
	min.s32 	%r291, %r290, 2099;
	max.s32 	%r292, %r291, -2099;
	add.s32 	%r293, %r292, 4092;
	shr.u32 	%r294, %r293, 2;
	mad.lo.s32 	%r295, %r294, 4093, %r293;
	abs.s32 	%r296, %r292;
	setp.lt.u32 	%p87, %r296, 217;
	add.s32 	%r297, %r292, 1023;
	selp.b32 	%r298, %r297, %r295, %p87;
	shl.b32 	%r299, %r294, 20;
	selp.b32 	%r300, 1072693248, %r299, %p87;
	mov.b32 	%r301, 0;
	mov.b64 	%fd164, {%r301, %r300};
	shl.b32 	%r302, %r298, 20;
	mov.b64 	%fd165, {%r301, %r302};
	mul.rn.f64 	%fd166, %fd57, %fd165;
	mul.rn.f64 	%fd167, %fd166, %fd164;
	mul.rn.f64 	%fd168, %fd167, %fd164;
	mul.rn.f64 	%fd374, %fd168, %fd164;
	setp.eq.f64 	%p88, %fd374, 0d0000000000000000;
	mov.f64 	%fd366, %fd365;
	mov.f64 	%fd367, %fd365;
	@%p88 bra 	$L__BB3_127;
	add.s32 	%r743, %r742, 20;
$L__BB3_122:
	cvt.rni.f64.f64 	%fd73, %fd374;
	cvt.rzi.s64.f64 	%rd644, %fd73;
	shl.b32 	%r303, %r743, 7;
	add.s32 	%r304, %r3, %r303;
	atom.shared.add.u64 	%rd643, [%r304], %rd644;
	add.s64 	%rd176, %rd643, %rd644;
	min.s64 	%rd177, %rd644, %rd643;
	setp.gt.s64 	%p89, %rd177, 0;
	setp.lt.s64 	%p90, %rd176, 0;
	and.pred  	%p91, %p89, %p90;
	and.b64  	%rd178, %rd644, %rd643;
	setp.lt.s64 	%p92, %rd178, 0;
	setp.gt.s64 	%p93, %rd176, 0;
	and.pred  	%p94, %p92, %p93;
	or.pred  	%p95, %p94, %p91;
	not.pred 	%p96, %p95;
	@%p96 bra 	$L__BB3_126;
	mov.u32 	%r744, %r743;
$L__BB3_124:
	add.s64 	%rd179, %rd643, %rd644;
	shr.s64 	%rd180, %rd179, 56;
	setp.gt.s64 	%p97, %rd643, 0;
	selp.b64 	%rd181, 256, -256, %p97;
	shl.b32 	%r305, %r744, 7;
	add.s32 	%r122, %r3, %r305;
	and.b64  	%rd182, %rd179, -72057594037927936;
	neg.s64 	%rd183, %rd182;
	atom.shared.add.u64 	%rd184, [%r122], %rd183;
	add.s64 	%rd644, %rd180, %rd181;
	add.s32 	%r744, %r744, 1;
	setp.gt.u32 	%p98, %r744, 38;
	@%p98 bra 	$L__BB3_126;
	atom.shared.add.u64 	%rd643, [%r122+128], %rd644;
	add.s64 	%rd187, %rd643, %rd644;
	min.s64 	%rd188, %rd644, %rd643;
	setp.gt.s64 	%p99, %rd188, 0;
	setp.lt.s64 	%p100, %rd187, 0;
	and.pred  	%p101, %p99, %p100;
	and.b64  	%rd189, %rd644, %rd643;
	setp.lt.s64 	%p102, %rd189, 0;
	setp.gt.s64 	%p103, %rd187, 0;
	and.pred  	%p104, %p102, %p103;
	or.pred  	%p105, %p104, %p101;
	@%p105 bra 	$L__BB3_124;
$L__BB3_126:
	sub.f64 	%fd170, %fd374, %fd73;
	mul.f64 	%fd374, %fd170, 0d4370000000000000;
	add.s32 	%r743, %r743, -1;
	setp.neu.f64 	%p106, %fd374, 0d0000000000000000;
	mov.f64 	%fd366, %fd365;
	mov.f64 	%fd367, %fd365;
	@%p106 bra 	$L__BB3_122;
$L__BB3_127:
	setp.eq.f64 	%p107, %fd54, 0d0000000000000000;
	@%p107 bra 	$L__BB3_168;
	add.f64 	%fd78, %fd54, %fd367;
	sub.f64 	%fd171, %fd78, %fd367;
	sub.f64 	%fd172, %fd78, %fd171;
	sub.f64 	%fd173, %fd367, %fd172;
	sub.f64 	%fd174, %fd54, %fd171;
	add.f64 	%fd175, %fd174, %fd173;
	add.f64 	%fd79, %fd175, %fd366;
	sub.f64 	%fd176, %fd79, %fd366;
	sub.f64 	%fd177, %fd79, %fd176;
	sub.f64 	%fd178, %fd366, %fd177;
	sub.f64 	%fd179, %fd175, %fd176;
	add.f64 	%fd180, %fd179, %fd178;
	add.f64 	%fd80, %fd180, %fd365;
	sub.f64 	%fd181, %fd80, %fd365;
	sub.f64 	%fd182, %fd80, %fd181;
	sub.f64 	%fd183, %fd365, %fd182;
	sub.f64 	%fd184, %fd180, %fd181;
	add.f64 	%fd81, %fd184, %fd183;
	setp.eq.f64 	%p108, %fd81, 0d0000000000000000;
	mov.f64 	%fd365, %fd80;
	mov.f64 	%fd366, %fd79;
	mov.f64 	%fd367, %fd78;
	@%p108 bra 	$L__BB3_168;
	{
	.reg .b32 %temp; 
	mov.b64 	{%temp, %r307}, %fd81;
	}
	and.b32  	%r308, %r307, 2146435072;
	setp.eq.s32 	%p109, %r308, 0;
	mul.f64 	%fd185, %fd81, 0d4350000000000000;
	{
	.reg .b32 %temp; 
	mov.b64 	{%temp, %r309}, %fd185;
	}
	and.b32  	%r310, %r309, 2146435072;
	add.s32 	%r311, %r310, -56623104;
	selp.f64 	%fd186, %fd185, %fd81, %p109;
	selp.b32 	%r312, %r311, %r308, %p109;
	setp.eq.f64 	%p110, %fd186, 0d0000000000000000;
	setp.eq.s32 	%p111, %r312, 2146435072;
	or.pred  	%p112, %p110, %p111;
	mov.b32 	%r745, 0;
	@%p112 bra 	$L__BB3_131;
	add.s32 	%r313, %r312, -1071644672;
	shr.s32 	%r314, %r313, 20;
	shr.u32 	%r315, %r314, 3;
	mul.hi.u32 	%r745, %r315, 613566757;
$L__BB3_131:
	mul.lo.s32 	%r316, %r745, -56;
	min.s32 	%r317, %r316, 2099;
	max.s32 	%r318, %r317, -2099;
	add.s32 	%r319, %r318, 4092;
	shr.u32 	%r320, %r319, 2;
	mad.lo.s32 	%r321, %r320, 4093, %r319;
	abs.s32 	%r322, %r318;
	setp.lt.u32 	%p113, %r322, 217;
	add.s32 	%r323, %r318, 1023;
	selp.b32 	%r324, %r323, %r321, %p113;
	shl.b32 	%r325, %r320, 20;
	selp.b32 	%r326, 1072693248, %r325, %p113;
	mov.b32 	%r327, 0;
	mov.b64 	%fd187, {%r327, %r326};
	shl.b32 	%r328, %r324, 20;
	mov.b64 	%fd188, {%r327, %r328};
	mul.rn.f64 	%fd189, %fd81, %fd188;
	mul.rn.f64 	%fd190, %fd189, %fd187;
	mul.rn.f64 	%fd191, %fd190, %fd187;
	mul.rn.f64 	%fd378, %fd191, %fd187;
	setp.eq.f64 	%p114, %fd378, 0d0000000000000000;
	@%p114 bra 	$L__BB3_138;
	add.s32 	%r746, %r745, 20;
$L__BB3_133:
	cvt.rni.f64.f64 	%fd84, %fd378;
	cvt.rzi.s64.f64 	%rd646, %fd84;
	shl.b32 	%r329, %r746, 7;
	add.s32 	%r330, %r3, %r329;
	atom.shared.add.u64 	%rd645, [%r330], %rd646;
	add.s64 	%rd192, %rd645, %rd646;
	min.s64 	%rd193, %rd646, %rd645;
	setp.gt.s64 	%p115, %rd193, 0;
	setp.lt.s64 	%p116, %rd192, 0;
	and.pred  	%p117, %p115, %p116;
	and.b64  	%rd194, %rd646, %rd645;
	setp.lt.s64 	%p118, %rd194, 0;
	setp.gt.s64 	%p119, %rd192, 0;
	and.pred  	%p120, %p118, %p119;
	or.pred  	%p121, %p120, %p117;
	not.pred 	%p122, %p121;
	@%p122 bra 	$L__BB3_137;
	mov.u32 	%r747, %r746;
$L__BB3_135:
	add.s64 	%rd195, %rd645, %rd646;
	shr.s64 	%rd196, %rd195, 56;
	setp.gt.s64 	%p123, %rd645, 0;
	selp.b64 	%rd197, 256, -256, %p123;
	shl.b32 	%r331, %r747, 7;
	add.s32 	%r131, %r3, %r331;
	and.b64  	%rd198, %rd195, -72057594037927936;
	neg.s64 	%rd199, %rd198;
	atom.shared.add.u64 	%rd200, [%r131], %rd199;
	add.s64 	%rd646, %rd196, %rd197;
	add.s32 	%r747, %r747, 1;
	setp.gt.u32 	%p124, %r747, 38;
	@%p124 bra 	$L__BB3_137;
	atom.shared.add.u64 	%rd645, [%r131+128], %rd646;
	add.s64 	%rd203, %rd645, %rd646;
	min.s64 	%rd204, %rd646, %rd645;
	setp.gt.s64 	%p125, %rd204, 0;
	setp.lt.s64 	%p126, %rd203, 0;
	and.pred  	%p127, %p125, %p126;
	and.b64  	%rd205, %rd646, %rd645;
	setp.lt.s64 	%p128, %rd205, 0;
	setp.gt.s64 	%p129, %rd203, 0;
	and.pred  	%p130, %p128, %p129;
	or.pred  	%p131, %p130, %p127;
	@%p131 bra 	$L__BB3_135;
$L__BB3_137:
	sub.f64 	%fd192, %fd378, %fd84;
	mul.f64 	%fd378, %fd192, 0d4370000000000000;
	add.s32 	%r746, %r746, -1;
	setp.neu.f64 	%p132, %fd378, 0d0000000000000000;
	@%p132 bra 	$L__BB3_133;
$L__BB3_138:
	setp.eq.f64 	%p133, %fd78, 0d0000000000000000;
	@%p133 bra 	$L__BB3_148;
	{
	.reg .b32 %temp; 
	mov.b64 	{%temp, %r333}, %fd78;
	}
	and.b32  	%r334, %r333, 2146435072;
	setp.eq.s32 	%p134, %r334, 0;
	mul.f64 	%fd193, %fd78, 0d4350000000000000;
	{
	.reg .b32 %temp; 
	mov.b64 	{%temp, %r335}, %fd193;
	}
	and.b32  	%r336, %r335, 2146435072;
	add.s32 	%r337, %r336, -56623104;
	selp.f64 	%fd194, %fd193, %fd78, %p134;
	selp.b32 	%r338, %r337, %r334, %p134;
	setp.eq.f64 	%p135, %fd194, 0d0000000000000000;
	setp.eq.s32 	%p136, %r338, 2146435072;
	or.pred  	%p137, %p135, %p136;
	mov.b32 	%r748, 0;
	@%p137 bra 	$L__BB3_141;
	add.s32 	%r339, %r338, -1071644672;
	shr.s32 	%r340, %r339, 20;
	shr.u32 	%r341, %r340, 3;
	mul.hi.u32 	%r748, %r341, 613566757;
$L__BB3_141:
	mul.lo.s32 	%r342, %r748, -56;
	min.s32 	%r343, %r342, 2099;
	max.s32 	%r344, %r343, -2099;
	add.s32 	%r345, %r344, 4092;
	shr.u32 	%r346, %r345, 2;
	mad.lo.s32 	%r347, %r346, 4093, %r345;
	abs.s32 	%r348, %r344;
	setp.lt.u32 	%p138, %r348, 217;
	add.s32 	%r349, %r344, 1023;
	selp.b32 	%r350, %r349, %r347, %p138;
	shl.b32 	%r351, %r346, 20;
	selp.b32 	%r352, 1072693248, %r351, %p138;
	mov.b32 	%r353, 0;
	mov.b64 	%fd195, {%r353, %r352};
	shl.b32 	%r354, %r350, 20;
	mov.b64 	%fd196, {%r353, %r354};
	mul.rn.f64 	%fd197, %fd78, %fd196;
	mul.rn.f64 	%fd198, %fd197, %fd195;
	mul.rn.f64 	%fd199, %fd198, %fd195;
	mul.rn.f64 	%fd379, %fd199, %fd195;
	setp.eq.f64 	%p139, %fd379, 0d0000000000000000;
	@%p139 bra 	$L__BB3_148;
	add.s32 	%r749, %r748, 20;
$L__BB3_143:
	cvt.rni.f64.f64 	%fd88, %fd379;
	cvt.rzi.s64.f64 	%rd648, %fd88;
	shl.b32 	%r355, %r749, 7;
	add.s32 	%r356, %r3, %r355;
	atom.shared.add.u64 	%rd647, [%r356], %rd648;
	add.s64 	%rd208, %rd647, %rd648;
	min.s64 	%rd209, %rd648, %rd647;
	setp.gt.s64 	%p140, %rd209, 0;
	setp.lt.s64 	%p141, %rd208, 0;
	and.pred  	%p142, %p140, %p141;
	and.b64  	%rd210, %rd648, %rd647;
	setp.lt.s64 	%p143, %rd210, 0;
	setp.gt.s64 	%p144, %rd208, 0;
	and.pred  	%p145, %p143, %p144;
	or.pred  	%p146, %p145, %p142;
	not.pred 	%p147, %p146;
	@%p147 bra 	$L__BB3_147;
	mov.u32 	%r750, %r749;
$L__BB3_145:
	add.s64 	%rd211, %rd647, %rd648;
	shr.s64 	%rd212, %rd211, 56;
	setp.gt.s64 	%p148, %rd647, 0;
	selp.b64 	%rd213, 256, -256, %p148;
	shl.b32 	%r357, %r750, 7;
	add.s32 	%r140, %r3, %r357;
	and.b64  	%rd214, %rd211, -72057594037927936;
	neg.s64 	%rd215, %rd214;
	atom.shared.add.u64 	%rd216, [%r140], %rd215;
	add.s64 	%rd648, %rd212, %rd213;
	add.s32 	%r750, %r750, 1;
	setp.gt.u32 	%p149, %r750, 38;
	@%p149 bra 	$L__BB3_147;
	atom.shared.add.u64 	%rd647, [%r140+128], %rd648;
	add.s64 	%rd219, %rd647, %rd648;
	min.s64 	%rd220, %rd648, %rd647;
	setp.gt.s64 	%p150, %rd220, 0;
	setp.lt.s64 	%p151, %rd219, 0;
	and.pred  	%p152, %p150, %p151;
	and.b64  	%rd221, %rd648, %rd647;
	setp.lt.s64 	%p153, %rd221, 0;
	setp.gt.s64 	%p154, %rd219, 0;
	and.pred  	%p155, %p153, %p154;
	or.pred  	%p156, %p155, %p152;
	@%p156 bra 	$L__BB3_145;
$L__BB3_147:
	sub.f64 	%fd200, %fd379, %fd88;
	mul.f64 	%fd379, %fd200, 0d4370000000000000;
	add.s32 	%r749, %r749, -1;
	setp.neu.f64 	%p157, %fd379, 0d0000000000000000;
	@%p157 bra 	$L__BB3_143;
$L__BB3_148:
	setp.eq.f64 	%p158, %fd79, 0d0000000000000000;
	@%p158 bra 	$L__BB3_158;
	{
	.reg .b32 %temp; 
	mov.b64 	{%temp, %r359}, %fd79;
	}
	and.b32  	%r360, %r359, 2146435072;
	setp.eq.s32 	%p159, %r360, 0;
	mul.f64 	%fd201, %fd79, 0d4350000000000000;
	{
	.reg .b32 %temp; 
	mov.b64 	{%temp, %r361}, %fd201;
	}
	and.b32  	%r362, %r361, 2146435072;
	add.s32 	%r363, %r362, -56623104;
	selp.f64 	%fd202, %fd201, %fd79, %p159;
	selp.b32 	%r364, %r363, %r360, %p159;
	setp.eq.f64 	%p160, %fd202, 0d0000000000000000;
	setp.eq.s32 	%p161, %r364, 2146435072;
	or.pred  	%p162, %p160, %p161;
	mov.b32 	%r751, 0;
	@%p162 bra 	$L__BB3_151;
	add.s32 	%r365, %r364, -1071644672;
	shr.s32 	%r366, %r365, 20;
	shr.u32 	%r367, %r366, 3;
	mul.hi.u32 	%r751, %r367, 613566757;
$L__BB3_151:
	mul.lo.s32 	%r368, %r751, -56;
	min.s32 	%r369, %r368, 2099;
	max.s32 	%r370, %r369, -2099;
	add.s32 	%r371, %r370, 4092;
	shr.u32 	%r372, %r371, 2;
	mad.lo.s32 	%r373, %r372, 4093, %r371;
	abs.s32 	%r374, %r370;
	setp.lt.u32 	%p163, %r374, 217;
	add.s32 	%r375, %r370, 1023;
	selp.b32 	%r376, %r375, %r373, %p163;
	shl.b32 	%r377, %r372, 20;
	selp.b32 	%r378, 1072693248, %r377, %p163;
	mov.b32 	%r379, 0;
	mov.b64 	%fd203, {%r379, %r378};
	shl.b32 	%r380, %r376, 20;
	mov.b64 	%fd204, {%r379, %r380};
	mul.rn.f64 	%fd205, %fd79, %fd204;
	mul.rn.f64 	%fd206, %fd205, %fd203;
	mul.rn.f64 	%fd207, %fd206, %fd203;
	mul.rn.f64 	%fd380, %fd207, %fd203;
	setp.eq.f64 	%p164, %fd380, 0d0000000000000000;
	@%p164 bra 	$L__BB3_158;
	add.s32 	%r752, %r751, 20;
$L__BB3_153:
	cvt.rni.f64.f64 	%fd92, %fd380;
	cvt.rzi.s64.f64 	%rd650, %fd92;
	shl.b32 	%r381, %r752, 7;
	add.s32 	%r382, %r3, %r381;
	atom.shared.add.u64 	%rd649, [%r382], %rd650;
	add.s64 	%rd224, %rd649, %rd650;
	min.s64 	%rd225, %rd650, %rd649;
	setp.gt.s64 	%p165, %rd225, 0;
	setp.lt.s64 	%p166, %rd224, 0;
	and.pred  	%p167, %p165, %p166;
	and.b64  	%rd226, %rd650, %rd649;
	setp.lt.s64 	%p168, %rd226, 0;
	setp.gt.s64 	%p169, %rd224, 0;
	and.pred  	%p170, %p168, %p169;
	or.pred  	%p171, %p170, %p167;
	not.pred 	%p172, %p171;
	@%p172 bra 	$L__BB3_157;
	mov.u32 	%r753, %r752;
$L__BB3_155:
	add.s64 	%rd227, %rd649, %rd650;
	shr.s64 	%rd228, %rd227, 56;
	setp.gt.s64 	%p173, %rd649, 0;
	selp.b64 	%rd229, 256, -256, %p173;
	shl.b32 	%r383, %r753, 7;
	add.s32 	%r149, %r3, %r383;
	and.b64  	%rd230, %rd227, -72057594037927936;
	neg.s64 	%rd231, %rd230;
	atom.shared.add.u64 	%rd232, [%r149], %rd231;
	add.s64 	%rd650, %rd228, %rd229;
	add.s32 	%r753, %r753, 1;
	setp.gt.u32 	%p174, %r753, 38;
	@%p174 bra 	$L__BB3_157;
	atom.shared.add.u64 	%rd649, [%r149+128], %rd650;
	add.s64 	%rd235, %rd649, %rd650;
	min.s64 	%rd236, %rd650, %rd649;
	setp.gt.s64 	%p175, %rd236, 0;
	setp.lt.s64 	%p176, %rd235, 0;
	and.pred  	%p177, %p175, %p176;
	and.b64  	%rd237, %rd650, %rd649;
	setp.lt.s64 	%p178, %rd237, 0;
	setp.gt.s64 	%p179, %rd235, 0;
	and.pred  	%p180, %p178, %p179;
	or.pred  	%p181, %p180, %p177;
	@%p181 bra 	$L__BB3_155;
$L__BB3_157:
	sub.f64 	%fd208, %fd380, %fd92;
	mul.f64 	%fd380, %fd208, 0d4370000000000000;
	add.s32 	%r752, %r752, -1;
	setp.neu.f64 	%p182, %fd380, 0d0000000000000000;
	@%p182 bra 	$L__BB3_153;
$L__BB3_158:
	setp.eq.f64 	%p183, %fd80, 0d0000000000000000;
	mov.f64 	%fd365, 0d0000000000000000;
	mov.f64 	%fd366, %fd365;
	mov.f64 	%fd367, %fd365;
	@%p183 bra 	$L__BB3_168;
	{
	.reg .b32 %temp; 
	mov.b64 	{%temp, %r385}, %fd80;
	}
	and.b32  	%r386, %r385, 2146435072;
	setp.eq.s32 	%p184, %r386, 0;
	mul.f64 	%fd210, %fd80, 0d4350000000000000;
	{
	.reg .b32 %temp; 
	mov.b64 	{%temp, %r387}, %fd210;
	}
	and.b32  	%r388, %r387, 2146435072;
	add.s32 	%r389, %r388, -56623104;
	selp.f64 	%fd211, %fd210, %fd80, %p184;
	selp.b32 	%r390, %r389, %r386, %p184;
	setp.eq.f64 	%p185, %fd211, 0d0000000000000000;
	setp.eq.s32 	%p186, %r390, 2146435072;
	or.pred  	%p187, %p185, %p186;
	mov.b32 	%r754, 0;
	@%p187 bra 	$L__BB3_161;
	add.s32 	%r391, %r390, -1071644672;
	shr.s32 	%r392, %r391, 20;
	shr.u32 	%r393, %r392, 3;
	mul.hi.u32 	%r754, %r393, 613566757;
$L__BB3_161:
	mul.lo.s32 	%r394, %r754, -56;
	min.s32 	%r395, %r394, 2099;
	max.s32 	%r396, %r395, -2099;
	add.s32 	%r397, %r396, 4092;
	shr.u32 	%r398, %r397, 2;
	mad.lo.s32 	%r399, %r398, 4093, %r397;
	abs.s32 	%r400, %r396;
	setp.lt.u32 	%p188, %r400, 217;
	add.s32 	%r401, %r396, 1023;
	selp.b32 	%r402, %r401, %r399, %p188;
	shl.b32 	%r403, %r398, 20;
	selp.b32 	%r404, 1072693248, %r403, %p188;
	mov.b32 	%r405, 0;
	mov.b64 	%fd213, {%r405, %r404};
	shl.b32 	%r406, %r402, 20;
	mov.b64 	%fd214, {%r405, %r406};
	mul.rn.f64 	%fd215, %fd80, %fd214;
	mul.rn.f64 	%fd216, %fd215, %fd213;
	mul.rn.f64 	%fd217, %fd216, %fd213;
	mul.rn.f64 	%fd381, %fd217, %fd213;
	setp.eq.f64 	%p189, %fd381, 0d0000000000000000;
	mov.f64 	%fd366, %fd365;
	mov.f64 	%fd367, %fd365;
	@%p189 bra 	$L__BB3_168;
	add.s32 	%r755, %r754, 20;
$L__BB3_163:
	cvt.rni.f64.f64 	%fd96, %fd381;
	cvt.rzi.s64.f64 	%rd652, %fd96;
	shl.b32 	%r407, %r755, 7;
	add.s32 	%r408, %r3, %r407;
	atom.shared.add.u64 	%rd651, [%r408], %rd652;
	add.s64 	%rd240, %rd651, %rd652;
	min.s64 	%rd241, %rd652, %rd651;
	setp.gt.s64 	%p190, %rd241, 0;
	setp.lt.s64 	%p191, %rd240, 0;
	and.pred  	%p192, %p190, %p191;
	and.b64  	%rd242, %rd652, %rd651;
	setp.lt.s64 	%p193, %rd242, 0;
	setp.gt.s64 	%p194, %rd240, 0;
	and.pred  	%p195, %p193, %p194;
	or.pred  	%p196, %p195, %p192;
	not.pred 	%p197, %p196;
	@%p197 bra 	$L__BB3_167;
	mov.u32 	%r756, %r755;
$L__BB3_165:
	add.s64 	%rd243, %rd651, %rd652;
	shr.s64 	%rd244, %rd243, 56;
	setp.gt.s64 	%p198, %rd651, 0;
	selp.b64 	%rd245, 256, -256, %p198;
	shl.b32 	%r409, %r756, 7;
	add.s32 	%r158, %r3, %r409;
	and.b64  	%rd246, %rd243, -72057594037927936;
	neg.s64 	%rd247, %rd246;
	atom.shared.add.u64 	%rd248, [%r158], %rd247;
	add.s64 	%rd652, %rd244, %rd245;
	add.s32 	%r756, %r756, 1;
	setp.gt.u32 	%p199, %r756, 38;
	@%p199 bra 	$L__BB3_167;
	atom.shared.add.u64 	%rd651, [%r158+128], %rd652;
	add.s64 	%rd251, %rd651, %rd652;
	min.s64 	%rd252, %rd652, %rd651;
	setp.gt.s64 	%p200, %rd252, 0;
	setp.lt.s64 	%p201, %rd251, 0;
	and.pred  	%p202, %p200, %p201;
	and.b64  	%rd253, %rd652, %rd651;
	setp.lt.s64 	%p203, %rd253, 0;
	setp.gt.s64 	%p204, %rd251, 0;
	and.pred  	%p205, %p203, %p204;
	or.pred  	%p206, %p205, %p202;
	@%p206 bra 	$L__BB3_165;
$L__BB3_167:
	sub.f64 	%fd219, %fd381, %fd96;
	mul.f64 	%fd381, %fd219, 0d4370000000000000;
	add.s32 	%r755, %r755, -1;
	setp.neu.f64 	%p207, %fd381, 0d0000000000000000;
	mov.f64 	%fd366, %fd365;
	mov.f64 	%fd367, %fd365;
	@%p207 bra 	$L__BB3_163;
$L__BB3_168:
	add.s32 	%r732, %r732, %r87;
	setp.lt.u32 	%p208, %r732, %r193;
	@%p208 bra 	$L__BB3_87;
$L__BB3_169:
	setp.eq.f64 	%p412, %fd367, 0d0000000000000000;
	@%p412 bra 	$L__BB3_179;
	{
	.reg .b32 %temp; 
	mov.b64 	{%temp, %r622}, %fd367;
	}
	and.b32  	%r623, %r622, 2146435072;
	setp.eq.s32 	%p413, %r623, 0;
	mul.f64 	%fd324, %fd367, 0d4350000000000000;
	{
	.reg .b32 %temp; 
	mov.b64 	{%temp, %r624}, %fd324;
	}
	and.b32  	%r625, %r624, 2146435072;
	add.s32 	%r626, %r625, -56623104;
	selp.f64 	%fd325, %fd324, %fd367, %p413;
	selp.b32 	%r627, %r626, %r623, %p413;
	setp.eq.f64 	%p414, %fd325, 0d0000000000000000;
	setp.eq.s32 	%p415, %r627, 2146435072;
	or.pred  	%p416, %p414, %p415;
	mov.b32 	%r757, 0;
	@%p416 bra 	$L__BB3_172;
	add.s32 	%r628, %r627, -1071644672;
	shr.s32 	%r629, %r628, 20;
	shr.u32 	%r630, %r629, 3;
	mul.hi.u32 	%r757, %r630, 613566757;
$L__BB3_172:
	mul.lo.s32 	%r631, %r757, -56;
	min.s32 	%r632, %r631, 2099;
	max.s32 	%r633, %r632, -2099;
	add.s32 	%r634, %r633, 4092;
	shr.u32 	%r635, %r634, 2;
	mad.lo.s32 	%r636, %r635, 4093, %r634;
	abs.s32 	%r637, %r633;
	setp.lt.u32 	%p417, %r637, 217;
	add.s32 	%r638, %r633, 1023;
	selp.b32 	%r639, %r638, %r636, %p417;
	shl.b32 	%r640, %r635, 20;
	selp.b32 	%r641, 1072693248, %r640, %p417;
	mov.b32 	%r642, 0;
	mov.b64 	%fd326, {%r642, %r641};
	shl.b32 	%r643, %r639, 20;
	mov.b64 	%fd327, {%r642, %r643};
	mul.rn.f64 	%fd328, %fd367, %fd327;
	mul.rn.f64 	%fd329, %fd328, %fd326;
	mul.rn.f64 	%fd330, %fd329, %fd326;
	mul.rn.f64 	%fd388, %fd330, %fd326;
	setp.eq.f64 	%p418, %fd388, 0d0000000000000000;
	@%p418 bra 	$L__BB3_179;
	add.s32 	%r758, %r757, 20;
$L__BB3_174:
	cvt.rni.f64.f64 	%fd106, %fd388;
	cvt.rzi.s64.f64 	%rd654, %fd106;
	shl.b32 	%r644, %r758, 7;
	add.s32 	%r645, %r3, %r644;
	atom.shared.add.u64 	%rd653, [%r645], %rd654;
	add.s64 	%rd387, %rd653, %rd654;
	min.s64 	%rd388, %rd654, %rd653;
	setp.gt.s64 	%p419, %rd388, 0;
	setp.lt.s64 	%p420, %rd387, 0;
	and.pred  	%p421, %p419, %p420;
	and.b64  	%rd389, %rd654, %rd653;
	setp.lt.s64 	%p422, %rd389, 0;
	setp.gt.s64 	%p423, %rd387, 0;
	and.pred  	%p424, %p422, %p423;
	or.pred  	%p425, %p424, %p421;
	not.pred 	%p426, %p425;
	@%p426 bra 	$L__BB3_178;
	mov.u32 	%r759, %r758;
$L__BB3_176:
	add.s64 	%rd390, %rd653, %rd654;
	shr.s64 	%rd391, %rd390, 56;
	setp.gt.s64 	%p427, %rd653, 0;
	selp.b64 	%rd392, 256, -256, %p427;
	shl.b32 	%r646, %r759, 7;
	add.s32 	%r168, %r3, %r646;
	and.b64  	%rd393, %rd390, -72057594037927936;
	neg.s64 	%rd394, %rd393;
	atom.shared.add.u64 	%rd395, [%r168], %rd394;
	add.s64 	%rd654, %rd391, %rd392;
	add.s32 	%r759, %r759, 1;
	setp.gt.u32 	%p428, %r759, 38;
	@%p428 bra 	$L__BB3_178;
	atom.shared.add.u64 	%rd653, [%r168+128], %rd654;
	add.s64 	%rd398, %rd653, %rd654;
	min.s64 	%rd399, %rd654, %rd653;
	setp.gt.s64 	%p429, %rd399, 0;
	setp.lt.s64 	%p430, %rd398, 0;
	and.pred  	%p431, %p429, %p430;
	and.b64  	%rd400, %rd654, %rd653;
	setp.lt.s64 	%p432, %rd400, 0;
	setp.gt.s64 	%p433, %rd398, 0;
	and.pred  	%p434, %p432, %p433;
	or.pred  	%p435, %p434, %p431;
	@%p435 bra 	$L__BB3_176;
$L__BB3_178:
	sub.f64 	%fd331, %fd388, %fd106;
	mul.f64 	%fd388, %fd331, 0d4370000000000000;
	add.s32 	%r758, %r758, -1;
	setp.neu.f64 	%p436, %fd388, 0d0000000000000000;
	@%p436 bra 	$L__BB3_174;
$L__BB3_179:
	setp.eq.f64 	%p437, %fd366, 0d0000000000000000;
	@%p437 bra 	$L__BB3_189;
	{
	.reg .b32 %temp; 
	mov.b64 	{%temp, %r648}, %fd366;
	}
	and.b32  	%r649, %r648, 2146435072;
	setp.eq.s32 	%p438, %r649, 0;
	mul.f64 	%fd332, %fd366, 0d4350000000000000;
	{
	.reg .b32 %temp; 
	mov.b64 	{%temp, %r650}, %fd332;
	}
	and.b32  	%r651, %r650, 2146435072;
	add.s32 	%r652, %r651, -56623104;
	selp.f64 	%fd333, %fd332, %fd366, %p438;
	selp.b32 	%r653, %r652, %r649, %p438;
	setp.eq.f64 	%p439, %fd333, 0d0000000000000000;
	setp.eq.s32 	%p440, %r653, 2146435072;
	or.pred  	%p441, %p439, %p440;
	mov.b32 	%r760, 0;
	@%p441 bra 	$L__BB3_182;
	add.s32 	%r654, %r653, -1071644672;
	shr.s32 	%r655, %r654, 20;
	shr.u32 	%r656, %r655, 3;
	mul.hi.u32 	%r760, %r656, 613566757;
$L__BB3_182:
	mul.lo.s32 	%r657, %r760, -56;
	min.s32 	%r658, %r657, 2099;
	max.s32 	%r659, %r658, -2099;
	add.s32 	%r660, %r659, 4092;
	shr.u32 	%r661, %r660, 2;
	mad.lo.s32 	%r662, %r661, 4093, %r660;
	abs.s32 	%r663, %r659;
	setp.lt.u32 	%p442, %r663, 217;
	add.s32 	%r664, %r659, 1023;
	selp.b32 	%r665, %r664, %r662, %p442;
	shl.b32 	%r666, %r661, 20;
	selp.b32 	%r667, 1072693248, %r666, %p442;
	mov.b32 	%r668, 0;
	mov.b64 	%fd334, {%r668, %r667};
	shl.b32 	%r669, %r665, 20;
	mov.b64 	%fd335, {%r668, %r669};
	mul.rn.f64 	%fd336, %fd366, %fd335;
	mul.rn.f64 	%fd337, %fd336, %fd334;
	mul.rn.f64 	%fd338, %fd337, %fd334;
	mul.rn.f64 	%fd389, %fd338, %fd334;
	setp.eq.f64 	%p443, %fd389, 0d0000000000000000;
	@%p443 bra 	$L__BB3_189;
	add.s32 	%r761, %r760, 20;
$L__BB3_184:
	cvt.rni.f64.f64 	%fd110, %fd389;
	cvt.rzi.s64.f64 	%rd656, %fd110;
	shl.b32 	%r670, %r761, 7;
	add.s32 	%r671, %r3, %r670;
	atom.shared.add.u64 	%rd655, [%r671], %rd656;
	add.s64 	%rd403, %rd655, %rd656;
	min.s64 	%rd404, %rd656, %rd655;
	setp.gt.s64 	%p444, %rd404, 0;
	setp.lt.s64 	%p445, %rd403, 0;
	and.pred  	%p446, %p444, %p445;
	and.b64  	%rd405, %rd656, %rd655;
	setp.lt.s64 	%p447, %rd405, 0;
	setp.gt.s64 	%p448, %rd403, 0;
	and.pred  	%p449, %p447, %p448;
	or.pred  	%p450, %p449, %p446;
	not.pred 	%p451, %p450;
	@%p451 bra 	$L__BB3_188;
	mov.u32 	%r762, %r761;
$L__BB3_186:
	add.s64 	%rd406, %rd655, %rd656;
	shr.s64 	%rd407, %rd406, 56;
	setp.gt.s64 	%p452, %rd655, 0;
	selp.b64 	%rd408, 256, -256, %p452;
	shl.b32 	%r672, %r762, 7;
	add.s32 	%r177, %r3, %r672;
	and.b64  	%rd409, %rd406, -72057594037927936;
	neg.s64 	%rd410, %rd409;
	atom.shared.add.u64 	%rd411, [%r177], %rd410;
	add.s64 	%rd656, %rd407, %rd408;
	add.s32 	%r762, %r762, 1;
	setp.gt.u32 	%p453, %r762, 38;
	@%p453 bra 	$L__BB3_188;
	atom.shared.add.u64 	%rd655, [%r177+128], %rd656;
	add.s64 	%rd414, %rd655, %rd656;
	min.s64 	%rd415, %rd656, %rd655;
	setp.gt.s64 	%p454, %rd415, 0;
	setp.lt.s64 	%p455, %rd414, 0;
	and.pred  	%p456, %p454, %p455;
	and.b64  	%rd416, %rd656, %rd655;
	setp.lt.s64 	%p457, %rd416, 0;
	setp.gt.s64 	%p458, %rd414, 0;
	and.pred  	%p459, %p457, %p458;
	or.pred  	%p460, %p459, %p456;
	@%p460 bra 	$L__BB3_186;
$L__BB3_188:
	sub.f64 	%fd339, %fd389, %fd110;
	mul.f64 	%fd389, %fd339, 0d4370000000000000;
	add.s32 	%r761, %r761, -1;
	setp.neu.f64 	%p461, %fd389, 0d0000000000000000;
	@%p461 bra 	$L__BB3_184;
$L__BB3_189:
	setp.eq.f64 	%p462, %fd365, 0d0000000000000000;
	@%p462 bra 	$L__BB3_199;
	{
	.reg .b32 %temp; 
	mov.b64 	{%temp, %r674}, %fd365;
	}
	and.b32  	%r675, %r674, 2146435072;
	setp.eq.s32 	%p463, %r675, 0;
	mul.f64 	%fd340, %fd365, 0d4350000000000000;
	{
	.reg .b32 %temp; 
	mov.b64 	{%temp, %r676}, %fd340;
	}
	and.b32  	%r677, %r676, 2146435072;
	add.s32 	%r678, %r677, -56623104;
	selp.f64 	%fd341, %fd340, %fd365, %p463;
	selp.b32 	%r679, %r678, %r675, %p463;
	setp.eq.f64 	%p464, %fd341, 0d0000000000000000;
	setp.eq.s32 	%p465, %r679, 2146435072;
	or.pred  	%p466, %p464, %p465;
	mov.b32 	%r763, 0;
	@%p466 bra 	$L__BB3_192;
	add.s32 	%r680, %r679, -1071644672;
	shr.s32 	%r681, %r680, 20;
	shr.u32 	%r682, %r681, 3;
	mul.hi.u32 	%r763, %r682, 613566757;
$L__BB3_192:
	mul.lo.s32 	%r683, %r763, -56;
	min.s32 	%r684, %r683, 2099;
	max.s32 	%r685, %r684, -2099;
	add.s32 	%r686, %r685, 4092;
	shr.u32 	%r687, %r686, 2;
	mad.lo.s32 	%r688, %r687, 4093, %r686;
	abs.s32 	%r689, %r685;
	setp.lt.u32 	%p467, %r689, 217;
	add.s32 	%r690, %r685, 1023;
	selp.b32 	%r691, %r690, %r688, %p467;
	shl.b32 	%r692, %r687, 20;
	selp.b32 	%r693, 1072693248, %r692, %p467;
	mov.b32 	%r694, 0;
	mov.b64 	%fd342, {%r694, %r693};
	shl.b32 	%r695, %r691, 20;
	mov.b64 	%fd343, {%r694, %r695};
	mul.rn.f64 	%fd344, %fd365, %fd343;
	mul.rn.f64 	%fd345, %fd344, %fd342;
	mul.rn.f64 	%fd346, %fd345, %fd342;
	mul.rn.f64 	%fd390, %fd346, %fd342;
	setp.eq.f64 	%p468, %fd390, 0d0000000000000000;
	@%p468 bra 	$L__BB3_199;
	add.s32 	%r764, %r763, 20;
$L__BB3_194:
	cvt.rni.f64.f64 	%fd114, %fd390;
	cvt.rzi.s64.f64 	%rd658, %fd114;
	shl.b32 	%r696, %r764, 7;
	add.s32 	%r697, %r3, %r696;
	atom.shared.add.u64 	%rd657, [%r697], %rd658;
	add.s64 	%rd419, %rd657, %rd658;
	min.s64 	%rd420, %rd658, %rd657;
	setp.gt.s64 	%p469, %rd420, 0;
	setp.lt.s64 	%p470, %rd419, 0;
	and.pred  	%p471, %p469, %p470;
	and.b64  	%rd421, %rd658, %rd657;
	setp.lt.s64 	%p472, %rd421, 0;
	setp.gt.s64 	%p473, %rd419, 0;
	and.pred  	%p474, %p472, %p473;
	or.pred  	%p475, %p474, %p471;
	not.pred 	%p476, %p475;
	@%p476 bra 	$L__BB3_198;
	mov.u32 	%r765, %r764;
$L__BB3_196:
	add.s64 	%rd422, %rd657, %rd658;
	shr.s64 	%rd423, %rd422, 56;
	setp.gt.s64 	%p477, %rd657, 0;
	selp.b64 	%rd424, 256, -256, %p477;
	shl.b32 	%r698, %r765, 7;
	add.s32 	%r186, %r3, %r698;
	and.b64  	%rd425, %rd422, -72057594037927936;
	neg.s64 	%rd426, %rd425;
	atom.shared.add.u64 	%rd427, [%r186], %rd426;
	add.s64 	%rd658, %rd423, %rd424;
	add.s32 	%r765, %r765, 1;
	setp.gt.u32 	%p478, %r765, 38;
	@%p478 bra 	$L__BB3_198;
	atom.shared.add.u64 	%rd657, [%r186+128], %rd658;
	add.s64 	%rd430, %rd657, %rd658;
	min.s64 	%rd431, %rd658, %rd657;
	setp.gt.s64 	%p479, %rd431, 0;
	setp.lt.s64 	%p480, %rd430, 0;
	and.pred  	%p481, %p479, %p480;
	and.b64  	%rd432, %rd658, %rd657;
	setp.lt.s64 	%p482, %rd432, 0;
	setp.gt.s64 	%p483, %rd430, 0;
	and.pred  	%p484, %p482, %p483;
	or.pred  	%p485, %p484, %p481;
	@%p485 bra 	$L__BB3_196;
$L__BB3_198:
	sub.f64 	%fd347, %fd390, %fd114;
	mul.f64 	%fd390, %fd347, 0d4370000000000000;
	add.s32 	%r764, %r764, -1;
	setp.neu.f64 	%p486, %fd390, 0d0000000000000000;
	@%p486 bra 	$L__BB3_194;
$L__BB3_199:
	bar.sync 	0;
	setp.gt.u32 	%p487, %r1, 38;
	@%p487 bra 	$L__BB3_201;
	shl.b32 	%r699, %r1, 7;
	add.s32 	%r701, %r196, %r699;
	ld.shared.u64 	%rd433, [%r701];
	ld.shared.u64 	%rd434, [%r701+8];
	add.s64 	%rd435, %rd434, %rd433;
	ld.shared.u64 	%rd436, [%r701+16];
	add.s64 	%rd437, %rd436, %rd435;
	ld.shared.u64 	%rd438, [%r701+24];
	add.s64 	%rd439, %rd438, %rd437;
	ld.shared.u64 	%rd440, [%r701+32];
	add.s64 	%rd441, %rd440, %rd439;
	ld.shared.u64 	%rd442, [%r701+40];
	add.s64 	%rd443, %rd442, %rd441;
	ld.shared.u64 	%rd444, [%r701+48];
	add.s64 	%rd445, %rd444, %rd443;
	ld.shared.u64 	%rd446, [%r701+56];
	add.s64 	%rd447, %rd446, %rd445;
	ld.shared.u64 	%rd448, [%r701+64];
	add.s64 	%rd449, %rd448, %rd447;
	ld.shared.u64 	%rd450, [%r701+72];
	add.s64 	%rd451, %rd450, %rd449;
	ld.shared.u64 	%rd452, [%r701+80];
	add.s64 	%rd453, %rd452, %rd451;
	ld.shared.u64 	%rd454, [%r701+88];
	add.s64 	%rd455, %rd454, %rd453;
	ld.shared.u64 	%rd456, [%r701+96];
	add.s64 	%rd457, %rd456, %rd455;
	ld.shared.u64 	%rd458, [%r701+104];
	add.s64 	%rd459, %rd458, %rd457;
	ld.shared.u64 	%rd460, [%r701+112];
	add.s64 	%rd461, %rd460, %rd459;
	ld.shared.u64 	%rd462, [%r701+120];
	add.s64 	%rd463, %rd462, %rd461;
	mov.u32 	%r702, %ctaid.x;
	mad.lo.s32 	%r703, %r702, 39, %r1;
	mul.wide.u32 	%rd464, %r703, 8;
	add.s64 	%rd465, %rd1, %rd464;
	st.global.u64 	[%rd465], %rd463;
$L__BB3_201:
	bar.sync 	0;
	setp.ne.s32 	%p488, %r1, 0;
	@%p488 bra 	$L__BB3_203;
	mov.u32 	%r704, %ctaid.x;
	mul.lo.s32 	%r705, %r704, 39;
	mul.wide.u32 	%rd466, %r705, 8;
	add.s64 	%rd467, %rd1, %rd466;
	ld.global.u64 	%rd468, [%rd467];
	and.b64  	%rd469, %rd468, 72057594037927935;
	st.global.u64 	[%rd467], %rd469;
	shr.s64 	%rd470, %rd468, 56;
	ld.global.u64 	%rd471, [%rd467+8];
	add.s64 	%rd472, %rd471, %rd470;
	and.b64  	%rd473, %rd472, 72057594037927935;
	st.global.u64 	[%rd467+8], %rd473;
	shr.s64 	%rd474, %rd472, 56;
	ld.global.u64 	%rd475, [%rd467+16];
	add.s64 	%rd476, %rd475, %rd474;
	and.b64  	%rd477, %rd476, 72057594037927935;
	st.global.u64 	[%rd467+16], %rd477;
	shr.s64 	%rd478, %rd476, 56;
	ld.global.u64 	%rd479, [%rd467+24];
	add.s64 	%rd480, %rd479, %rd478;
	and.b64  	%rd481, %rd480, 72057594037927935;
	st.global.u64 	[%rd467+24], %rd481;
	shr.s64 	%rd482, %rd480, 56;
	ld.global.u64 	%rd483, [%rd467+32];
	add.s64 	%rd484, %rd483, %rd482;
	and.b64  	%rd485, %rd484, 72057594037927935;
	st.global.u64 	[%rd467+32], %rd485;
	shr.s64 	%rd486, %rd484, 56;
	ld.global.u64 	%rd487, [%rd467+40];
	add.s64 	%rd488, %rd487, %rd486;
	and.b64  	%rd489, %rd488, 72057594037927935;
	st.global.u64 	[%rd467+40], %rd489;
	shr.s64 	%rd490, %rd488, 56;
	ld.global.u64 	%rd491, [%rd467+48];
	add.s64 	%rd492, %rd491, %rd490;
	and.b64  	%rd493, %rd492, 72057594037927935;
	st.global.u64 	[%rd467+48], %rd493;
	shr.s64 	%rd494, %rd492, 56;
	ld.global.u64 	%rd495, [%rd467+56];
	add.s64 	%rd496, %rd495, %rd494;
	and.b64  	%rd497, %rd496, 72057594037927935;
	st.global.u64 	[%rd467+56], %rd497;
	shr.s64 	%rd498, %rd496, 56;
	ld.global.u64 	%rd499, [%rd467+64];
	add.s64 	%rd500, %rd499, %rd498;
	and.b64  	%rd501, %rd500, 72057594037927935;
	st.global.u64 	[%rd467+64], %rd501;
	shr.s64 	%rd502, %rd500, 56;
	ld.global.u64 	%rd503, [%rd467+72];
	add.s64 	%rd504, %rd503, %rd502;
	and.b64  	%rd505, %rd504, 72057594037927935;
	st.global.u64 	[%rd467+72], %rd505;
	shr.s64 	%rd506, %rd504, 56;
	ld.global.u64 	%rd507, [%rd467+80];
	add.s64 	%rd508, %rd507, %rd506;
	and.b64  	%rd509, %rd508, 72057594037927935;
	st.global.u64 	[%rd467+80], %rd509;
	shr.s64 	%rd510, %rd508, 56;
	ld.global.u64 	%rd511, [%rd467+88];
	add.s64 	%rd512, %rd511, %rd510;
	and.b64  	%rd513, %rd512, 72057594037927935;
	st.global.u64 	[%rd467+88], %rd513;
	shr.s64 	%rd514, %rd512, 56;
	ld.global.u64 	%rd515, [%rd467+96];
	add.s64 	%rd516, %rd515, %rd514;
	and.b64  	%rd517, %rd516, 72057594037927935;
	st.global.u64 	[%rd467+96], %rd517;
	shr.s64 	%rd518, %rd516, 56;
	ld.global.u64 	%rd519, [%rd467+104];
	add.s64 	%rd520, %rd519, %rd518;
	and.b64  	%rd521, %rd520, 72057594037927935;
	st.global.u64 	[%rd467+104], %rd521;
	shr.s64 	%rd522, %rd520, 56;
	ld.global.u64 	%rd523, [%rd467+112];
	add.s64 	%rd524, %rd523, %rd522;
	and.b64  	%rd525, %rd524, 72057594037927935;
	st.global.u64 	[%rd467+112], %rd525;
	shr.s64 	%rd526, %rd524, 56;
	ld.global.u64 	%rd527, [%rd467+120];
	add.s64 	%rd528, %rd527, %rd526;
	and.b64  	%rd529, %rd528, 72057594037927935;
	st.global.u64 	[%rd467+120], %rd529;
	shr.s64 	%rd530, %rd528, 56;
	ld.global.u64 	%rd531, [%rd467+128];
	add.s64 	%rd532, %rd531, %rd530;
	and.b64  	%rd533, %rd532, 72057594037927935;
	st.global.u64 	[%rd467+128], %rd533;
	shr.s64 	%rd534, %rd532, 56;
	ld.global.u64 	%rd535, [%rd467+136];
	add.s64 	%rd536, %rd535, %rd534;
	and.b64  	%rd537, %rd536, 72057594037927935;
	st.global.u64 	[%rd467+136], %rd537;
	shr.s64 	%rd538, %rd536, 56;
	ld.global.u64 	%rd539, [%rd467+144];
	add.s64 	%rd540, %rd539, %rd538;
	and.b64  	%rd541, %rd540, 72057594037927935;
	st.global.u64 	[%rd467+144], %rd541;
	shr.s64 	%rd542, %rd540, 56;
	ld.global.u64 	%rd543, [%rd467+152];
	add.s64 	%rd544, %rd543, %rd542;
	and.b64  	%rd545, %rd544, 72057594037927935;
	st.global.u64 	[%rd467+152], %rd545;
	shr.s64 	%rd546, %rd544, 56;
	ld.global.u64 	%rd547, [%rd467+160];
	add.s64 	%rd548, %rd547, %rd546;
	and.b64  	%rd549, %rd548, 72057594037927935;
	st.global.u64 	[%rd467+160], %rd549;
	shr.s64 	%rd550, %rd548, 56;
	ld.global.u64 	%rd551, [%rd467+168];
	add.s64 	%rd552, %rd551, %rd550;
	and.b64  	%rd553, %rd552, 72057594037927935;
	st.global.u64 	[%rd467+168], %rd553;
	shr.s64 	%rd554, %rd552, 56;
	ld.global.u64 	%rd555, [%rd467+176];
	add.s64 	%rd556, %rd555, %rd554;
	and.b64  	%rd557, %rd556, 72057594037927935;
	st.global.u64 	[%rd467+176], %rd557;
	shr.s64 	%rd558, %rd556, 56;
	ld.global.u64 	%rd559, [%rd467+184];
	add.s64 	%rd560, %rd559, %rd558;
	and.b64  	%rd561, %rd560, 72057594037927935;
	st.global.u64 	[%rd467+184], %rd561;
	shr.s64 	%rd562, %rd560, 56;
	ld.global.u64 	%rd563, [%rd467+192];
	add.s64 	%rd564, %rd563, %rd562;
	and.b64  	%rd565, %rd564, 72057594037927935;
	st.global.u64 	[%rd467+192], %rd565;
	shr.s64 	%rd566, %rd564, 56;
	ld.global.u64 	%rd567, [%rd467+200];
	add.s64 	%rd568, %rd567, %rd566;
	and.b64  	%rd569, %rd568, 72057594037927935;
	st.global.u64 	[%rd467+200], %rd569;
	shr.s64 	%rd570, %rd568, 56;
	ld.global.u64 	%rd571, [%rd467+208];
	add.s64 	%rd572, %rd571, %rd570;
	and.b64  	%rd573, %rd572, 72057594037927935;
	st.global.u64 	[%rd467+208], %rd573;
	shr.s64 	%rd574, %rd572, 56;
	ld.global.u64 	%rd575, [%rd467+216];
	add.s64 	%rd576, %rd575, %rd574;
	and.b64  	%rd577, %rd576, 72057594037927935;
	st.global.u64 	[%rd467+216], %rd577;
	shr.s64 	%rd578, %rd576, 56;
	ld.global.u64 	%rd579, [%rd467+224];
	add.s64 	%rd580, %rd579, %rd578;
	and.b64  	%rd581, %rd580, 72057594037927935;
	st.global.u64 	[%rd467+224], %rd581;
	shr.s64 	%rd582, %rd580, 56;
	ld.global.u64 	%rd583, [%rd467+232];
	add.s64 	%rd584, %rd583, %rd582;
	and.b64  	%rd585, %rd584, 72057594037927935;
	st.global.u64 	[%rd467+232], %rd585;
	shr.s64 	%rd586, %rd584, 56;
	ld.global.u64 	%rd587, [%rd467+240];
	add.s64 	%rd588, %rd587, %rd586;
	and.b64  	%rd589, %rd588, 72057594037927935;
	st.global.u64 	[%rd467+240], %rd589;
	shr.s64 	%rd590, %rd588, 56;
	ld.global.u64 	%rd591, [%rd467+248];
	add.s64 	%rd592, %rd591, %rd590;
	and.b64  	%rd593, %rd592, 72057594037927935;
	st.global.u64 	[%rd467+248], %rd593;
	shr.s64 	%rd594, %rd592, 56;
	ld.global.u64 	%rd595, [%rd467+256];
	add.s64 	%rd596, %rd595, %rd594;
	and.b64  	%rd597, %rd596, 72057594037927935;
	st.global.u64 	[%rd467+256], %rd597;
	shr.s64 	%rd598, %rd596, 56;
	ld.global.u64 	%rd599, [%rd467+264];
	add.s64 	%rd600, %rd599, %rd598;
	and.b64  	%rd601, %rd600, 72057594037927935;
	st.global.u64 	[%rd467+264], %rd601;
	shr.s64 	%rd602, %rd600, 56;
	ld.global.u64 	%rd603, [%rd467+272];
	add.s64 	%rd604, %rd603, %rd602;
	and.b64  	%rd605, %rd604, 72057594037927935;
	st.global.u64 	[%rd467+272], %rd605;
	shr.s64 	%rd606, %rd604, 56;
	ld.global.u64 	%rd607, [%rd467+280];
	add.s64 	%rd608, %rd607, %rd606;
	and.b64  	%rd609, %rd608, 72057594037927935;
	st.global.u64 	[%rd467+280], %rd609;
	shr.s64 	%rd610, %rd608, 56;
	ld.global.u64 	%rd611, [%rd467+288];
	add.s64 	%rd612, %rd611, %rd610;
	and.b64  	%rd613, %rd612, 72057594037927935;
	st.global.u64 	[%rd467+288], %rd613;
	shr.s64 	%rd614, %rd612, 56;
	ld.global.u64 	%rd615, [%rd467+296];
	add.s64 	%rd616, %rd615, %rd614;
	and.b64  	%rd617, %rd616, 72057594037927935;
	st.global.u64 	[%rd467+296], %rd617;
	shr.s64 	%rd618, %rd616, 56;
	ld.global.u64 	%rd619, [%rd467+304];
	add.s64 	%rd620, %rd619, %rd618;
	st.global.u64 	[%rd467+304], %rd620;
$L__BB3_203:
	ret;

}
	// .globl	_ZN6exblas13ExDOTCompleteILm64EEEvPdPl
.visible .entry _ZN6exblas13ExDOTCompleteILm64EEEvPdPl(
	.param .u64 .ptr .align 1 _ZN6exblas13ExDOTCompleteILm64EEEvPdPl_param_0,
	.param .u64 .ptr .align 1 _ZN6exblas13ExDOTCompleteILm64EEEvPdPl_param_1
)
.maxntid 64
.minnctapersm 1
{
	.reg .pred 	%p<52>;
	.reg .b32 	%r<169>;
	.reg .b64 	%rd<770>;
	.reg .b64 	%fd<35>;

	ld.param.u64 	%rd65, [_ZN6exblas13ExDOTCompleteILm64EEEvPdPl_param_0];
	ld.param.u64 	%rd66, [_ZN6exblas13ExDOTCompleteILm64EEEvPdPl_param_1];
	cvta.to.global.u64 	%rd1, %rd66;
	mov.u32 	%r1, %tid.x;
	mov.u32 	%r2, %ctaid.x;
	setp.gt.u32 	%p1, %r1, 38;
	@%p1 bra 	$L__BB4_4;
	mul.lo.s32 	%r68, %r2, 4992;
	or.b32  	%r69, %r1, %r68;
	add.s32 	%r147, %r69, 312;
	mov.b64 	%rd735, 0;
	mov.b32 	%r148, 312;
$L__BB4_2:
	add.s32 	%r70, %r147, -312;
	mul.wide.u32 	%rd68, %r70, 8;
	add.s64 	%rd69, %rd1, %rd68;
	ld.global.u64 	%rd70, [%rd69];
	add.s64 	%rd71, %rd70, %rd735;
	add.s32 	%r71, %r147, -273;
	mul.wide.u32 	%rd72, %r71, 8;
	add.s64 	%rd73, %rd1, %rd72;
	ld.global.u64 	%rd74, [%rd73];
	add.s64 	%rd75, %rd74, %rd71;
	add.s32 	%r72, %r147, -234;
	mul.wide.u32 	%rd76, %r72, 8;
	add.s64 	%rd77, %rd1, %rd76;
	ld.global.u64 	%rd78, [%rd77];
	add.s64 	%rd79, %rd78, %rd75;
	add.s32 	%r73, %r147, -195;
	mul.wide.u32 	%rd80, %r73, 8;
	add.s64 	%rd81, %rd1, %rd80;
	ld.global.u64 	%rd82, [%rd81];
	add.s64 	%rd83, %rd82, %rd79;
	add.s32 	%r74, %r147, -156;
	mul.wide.u32 	%rd84, %r74, 8;
	add.s64 	%rd85, %rd1, %rd84;
	ld.global.u64 	%rd86, [%rd85];
	add.s64 	%rd87, %rd86, %rd83;
	add.s32 	%r75, %r147, -117;
	mul.wide.u32 	%rd88, %r75, 8;
	add.s64 	%rd89, %rd1, %rd88;
	ld.global.u64 	%rd90, [%rd89];
	add.s64 	%rd91, %rd90, %rd87;
	add.s32 	%r76, %r147, -78;
	mul.wide.u32 	%rd92, %r76, 8;
	add.s64 	%rd93, %rd1, %rd92;
	ld.global.u64 	%rd94, [%rd93];
	add.s64 	%rd95, %rd94, %rd91;
	add.s32 	%r77, %r147, -39;
	mul.wide.u32 	%rd96, %r77, 8;
	add.s64 	%rd97, %rd1, %rd96;
	ld.global.u64 	%rd98, [%rd97];
	add.s64 	%rd99, %rd98, %rd95;
	add.s32 	%r78, %r147, 273;
	mul.wide.u32 	%rd100, %r147, 8;
	add.s64 	%rd101, %rd1, %rd100;
	ld.global.u64 	%rd102, [%rd101];
	add.s64 	%rd103, %rd102, %rd99;
	add.s32 	%r79, %r147, 39;
	mul.wide.u32 	%rd104, %r79, 8;
	add.s64 	%rd105, %rd1, %rd104;
	ld.global.u64 	%rd106, [%rd105];
	add.s64 	%rd107, %rd106, %rd103;
	add.s32 	%r80, %r147, 78;
	mul.wide.u32 	%rd108, %r80, 8;
	add.s64 	%rd109, %rd1, %rd108;
	ld.global.u64 	%rd110, [%rd109];
	add.s64 	%rd111, %rd110, %rd107;
	add.s32 	%r81, %r147, 117;
	mul.wide.u32 	%rd112, %r81, 8;
	add.s64 	%rd113, %rd1, %rd112;
	ld.global.u64 	%rd114, [%rd113];
	add.s64 	%rd115, %rd114, %rd111;
	add.s32 	%r82, %r147, 156;
	mul.wide.u32 	%rd116, %r82, 8;
	add.s64 	%rd117, %rd1, %rd116;
	ld.global.u64 	%rd118, [%rd117];
	add.s64 	%rd119, %rd118, %rd115;
	add.s32 	%r83, %r147, 195;
	mul.wide.u32 	%rd120, %r83, 8;
	add.s64 	%rd121, %rd1, %rd120;
	ld.global.u64 	%rd122, [%rd121];
	add.s64 	%rd123, %rd122, %rd119;
	add.s32 	%r84, %r147, 234;
	mul.wide.u32 	%rd124, %r84, 8;
	add.s64 	%rd125, %rd1, %rd124;
	ld.global.u64 	%rd126, [%rd125];
	add.s64 	%rd127, %rd126, %rd123;
	mul.wide.u32 	%rd128, %r78, 8;
	add.s64 	%rd129, %rd1, %rd128;
	ld.global.u64 	%rd130, [%rd129];
	add.s64 	%rd735, %rd130, %rd127;
	add.s32 	%r148, %r148, 624;
	add.s32 	%r147, %r147, 624;
	setp.ne.s32 	%p2, %r148, 5304;
	@%p2 bra 	$L__BB4_2;
	mad.lo.s32 	%r85, %r2, 39, %r1;
	mul.wide.u32 	%rd131, %r85, 8;
	add.s64 	%rd132, %rd1, %rd131;
	st.global.u64 	[%rd132], %rd735;
$L__BB4_4:
	bar.sync 	0;
	setp.ne.s32 	%p3, %r1, 0;
	@%p3 bra 	$L__BB4_6;
	mul.lo.s32 	%r86, %r2, 39;
	mul.wide.u32 	%rd133, %r86, 8;
	add.s64 	%rd134, %rd1, %rd133;
	ld.global.u64 	%rd135, [%rd134];
	and.b64  	%rd136, %rd135, 72057594037927935;
	st.global.u64 	[%rd134], %rd136;
	shr.s64 	%rd137, %rd135, 56;
	ld.global.u64 	%rd138, [%rd134+8];
	add.s64 	%rd139, %rd138, %rd137;
	and.b64  	%rd140, %rd139, 72057594037927935;
	st.global.u64 	[%rd134+8], %rd140;
	shr.s64 	%rd141, %rd139, 56;
	ld.global.u64 	%rd142, [%rd134+16];
	add.s64 	%rd143, %rd142, %rd141;
	and.b64  	%rd144, %rd143, 72057594037927935;
	st.global.u64 	[%rd134+16], %rd144;
	shr.s64 	%rd145, %rd143, 56;
	ld.global.u64 	%rd146, [%rd134+24];
	add.s64 	%rd147, %rd146, %rd145;
	and.b64  	%rd148, %rd147, 72057594037927935;
	st.global.u64 	[%rd134+24], %rd148;
	shr.s64 	%rd149, %rd147, 56;
	ld.global.u64 	%rd150, [%rd134+32];
	add.s64 	%rd151, %rd150, %rd149;
	and.b64  	%rd152, %rd151, 72057594037927935;
	st.global.u64 	[%rd134+32], %rd152;
	shr.s64 	%rd153, %rd151, 56;
	ld.global.u64 	%rd154, [%rd134+40];
	add.s64 	%rd155, %rd154, %rd153;
	and.b64  	%rd156, %rd155, 72057594037927935;
	st.global.u64 	[%rd134+40], %rd156;
	shr.s64 	%rd157, %rd155, 56;
	ld.global.u64 	%rd158, [%rd134+48];
	add.s64 	%rd159, %rd158, %rd157;
	and.b64  	%rd160, %rd159, 72057594037927935;
	st.global.u64 	[%rd134+48], %rd160;
	shr.s64 	%rd161, %rd159, 56;
	ld.global.u64 	%rd162, [%rd134+56];
	add.s64 	%rd163, %rd162, %rd161;
	and.b64  	%rd164, %rd163, 72057594037927935;
	st.global.u64 	[%rd134+56], %rd164;
	shr.s64 	%rd165, %rd163, 56;
	ld.global.u64 	%rd166, [%rd134+64];
	add.s64 	%rd167, %rd166, %rd165;
	and.b64  	%rd168, %rd167, 72057594037927935;
	st.global.u64 	[%rd134+64], %rd168;
	shr.s64 	%rd169, %rd167, 56;
	ld.global.u64 	%rd170, [%rd134+72];
	add.s64 	%rd171, %rd170, %rd169;
	and.b64  	%rd172, %rd171, 72057594037927935;
	st.global.u64 	[%rd134+72], %rd172;
	shr.s64 	%rd173, %rd171, 56;
	ld.global.u64 	%rd174, [%rd134+80];
	add.s64 	%rd175, %rd174, %rd173;
	and.b64  	%rd176, %rd175, 72057594037927935;
	st.global.u64 	[%rd134+80], %rd176;
	shr.s64 	%rd177, %rd175, 56;
	ld.global.u64 	%rd178, [%rd134+88];
	add.s64 	%rd179, %rd178, %rd177;
	and.b64  	%rd180, %rd179, 72057594037927935;
	st.global.u64 	[%rd134+88], %rd180;
	shr.s64 	%rd181, %rd179, 56;
	ld.global.u64 	%rd182, [%rd134+96];
	add.s64 	%rd183, %rd182, %rd181;
	and.b64  	%rd184, %rd183, 72057594037927935;
	st.global.u64 	[%rd134+96], %rd184;
	shr.s64 	%rd185, %rd183, 56;
	ld.global.u64 	%rd186, [%rd134+104];
	add.s64 	%rd187, %rd186, %rd185;
	and.b64  	%rd188, %rd187, 72057594037927935;
	st.global.u64 	[%rd134+104], %rd188;
	shr.s64 	%rd189, %rd187, 56;
	ld.global.u64 	%rd190, [%rd134+112];
	add.s64 	%rd191, %rd190, %rd189;
	and.b64  	%rd192, %rd191, 72057594037927935;
	st.global.u64 	[%rd134+112], %rd192;
	shr.s64 	%rd193, %rd191, 56;
	ld.global.u64 	%rd194, [%rd134+120];
	add.s64 	%rd195, %rd194, %rd193;
	and.b64  	%rd196, %rd195, 72057594037927935;
	st.global.u64 	[%rd134+120], %rd196;
	shr.s64 	%rd197, %rd195, 56;
	ld.global.u64 	%rd198, [%rd134+128];
	add.s64 	%rd199, %rd198, %rd197;
	and.b64  	%rd200, %rd199, 72057594037927935;
	st.global.u64 	[%rd134+128], %rd200;
	shr.s64 	%rd201, %rd199, 56;
	ld.global.u64 	%rd202, [%rd134+136];
	add.s64 	%rd203, %rd202, %rd201;
	and.b64  	%rd204, %rd203, 72057594037927935;
	st.global.u64 	[%rd134+136], %rd204;
	shr.s64 	%rd205, %rd203, 56;
	ld.global.u64 	%rd206, [%rd134+144];
	add.s64 	%rd207, %rd206, %rd205;
	and.b64  	%rd208, %rd207, 72057594037927935;
	st.global.u64 	[%rd134+144], %rd208;
	shr.s64 	%rd209, %rd207, 56;
	ld.global.u64 	%rd210, [%rd134+152];
	add.s64 	%rd211, %rd210, %rd209;
	and.b64  	%rd212, %rd211, 72057594037927935;
	st.global.u64 	[%rd134+152], %rd212;
	shr.s64 	%rd213, %rd211, 56;
	ld.global.u64 	%rd214, [%rd134+160];
	add.s64 	%rd215, %rd214, %rd213;
	and.b64  	%rd216, %rd215, 72057594037927935;
	st.global.u64 	[%rd134+160], %rd216;
	shr.s64 	%rd217, %rd215, 56;
	ld.global.u64 	%rd218, [%rd134+168];
	add.s64 	%rd219, %rd218, %rd217;
	and.b64  	%rd220, %rd219, 72057594037927935;
	st.global.u64 	[%rd134+168], %rd220;
	shr.s64 	%rd221, %rd219, 56;
	ld.global.u64 	%rd222, [%rd134+176];
	add.s64 	%rd223, %rd222, %rd221;
	and.b64  	%rd224, %rd223, 72057594037927935;
	st.global.u64 	[%rd134+176], %rd224;
	shr.s64 	%rd225, %rd223, 56;
	ld.global.u64 	%rd226, [%rd134+184];
	add.s64 	%rd227, %rd226, %rd225;
	and.b64  	%rd228, %rd227, 72057594037927935;
	st.global.u64 	[%rd134+184], %rd228;
	shr.s64 	%rd229, %rd227, 56;
	ld.global.u64 	%rd230, [%rd134+192];
	add.s64 	%rd231, %rd230, %rd229;
	and.b64  	%rd232, %rd231, 72057594037927935;
	st.global.u64 	[%rd134+192], %rd232;
	shr.s64 	%rd233, %rd231, 56;
	ld.global.u64 	%rd234, [%rd134+200];
	add.s64 	%rd235, %rd234, %rd233;
	and.b64  	%rd236, %rd235, 72057594037927935;
	st.global.u64 	[%rd134+200], %rd236;
	shr.s64 	%rd237, %rd235, 56;
	ld.global.u64 	%rd238, [%rd134+208];
	add.s64 	%rd239, %rd238, %rd237;
	and.b64  	%rd240, %rd239, 72057594037927935;
	st.global.u64 	[%rd134+208], %rd240;
	shr.s64 	%rd241, %rd239, 56;
	ld.global.u64 	%rd242, [%rd134+216];
	add.s64 	%rd243, %rd242, %rd241;
	and.b64  	%rd244, %rd243, 72057594037927935;
	st.global.u64 	[%rd134+216], %rd244;
	shr.s64 	%rd245, %rd243, 56;
	ld.global.u64 	%rd246, [%rd134+224];
	add.s64 	%rd247, %rd246, %rd245;
	and.b64  	%rd248, %rd247, 72057594037927935;
	st.global.u64 	[%rd134+224], %rd248;
	shr.s64 	%rd249, %rd247, 56;
	ld.global.u64 	%rd250, [%rd134+232];
	add.s64 	%rd251, %rd250, %rd249;
	and.b64  	%rd252, %rd251, 72057594037927935;
	st.global.u64 	[%rd134+232], %rd252;
	shr.s64 	%rd253, %rd251, 56;
	ld.global.u64 	%rd254, [%rd134+240];
	add.s64 	%rd255, %rd254, %rd253;
	and.b64  	%rd256, %rd255, 72057594037927935;
	st.global.u64 	[%rd134+240], %rd256;
	shr.s64 	%rd257, %rd255, 56;
	ld.global.u64 	%rd258, [%rd134+248];
	add.s64 	%rd259, %rd258, %rd257;
	and.b64  	%rd260, %rd259, 72057594037927935;
	st.global.u64 	[%rd134+248], %rd260;
	shr.s64 	%rd261, %rd259, 56;
	ld.global.u64 	%rd262, [%rd134+256];
	add.s64 	%rd263, %rd262, %rd261;
	and.b64  	%rd264, %rd263, 72057594037927935;
	st.global.u64 	[%rd134+256], %rd264;
	shr.s64 	%rd265, %rd263, 56;
	ld.global.u64 	%rd266, [%rd134+264];
	add.s64 	%rd267, %rd266, %rd265;
	and.b64  	%rd268, %rd267, 72057594037927935;
	st.global.u64 	[%rd134+264], %rd268;
	shr.s64 	%rd269, %rd267, 56;
	ld.global.u64 	%rd270, [%rd134+272];
	add.s64 	%rd271, %rd270, %rd269;
	and.b64  	%rd272, %rd271, 72057594037927935;
	st.global.u64 	[%rd134+272], %rd272;
	shr.s64 	%rd273, %rd271, 56;
	ld.global.u64 	%rd274, [%rd134+280];
	add.s64 	%rd275, %rd274, %rd273;
	and.b64  	%rd276, %rd275, 72057594037927935;
	st.global.u64 	[%rd134+280], %rd276;
	shr.s64 	%rd277, %rd275, 56;
	ld.global.u64 	%rd278, [%rd134+288];
	add.s64 	%rd279, %rd278, %rd277;
	and.b64  	%rd280, %rd279, 72057594037927935;
	st.global.u64 	[%rd134+288], %rd280;
	shr.s64 	%rd281, %rd279, 56;
	ld.global.u64 	%rd282, [%rd134+296];
	add.s64 	%rd283, %rd282, %rd281;
	and.b64  	%rd284, %rd283, 72057594037927935;
	st.global.u64 	[%rd134+296], %rd284;
	shr.s64 	%rd285, %rd283, 56;
	ld.global.u64 	%rd286, [%rd134+304];
	add.s64 	%rd287, %rd286, %rd285;
	st.global.u64 	[%rd134+304], %rd287;
$L__BB4_6:
	setp.gt.u32 	%p4, %r1, 38;
	bar.sync 	0;
	setp.ne.s32 	%p5, %r2, 0;
	or.pred  	%p6, %p4, %p5;
	@%p6 bra 	$L__BB4_62;
	mov.u32 	%r8, %nctaid.x;
	and.b32  	%r9, %r8, 15;
	setp.lt.u32 	%p7, %r8, 16;
	mov.b64 	%rd744, 0;
	mov.b32 	%r152, 0;
	@%p7 bra 	$L__BB4_10;
	and.b32  	%r152, %r8, 2147483632;
	and.b32  	%r88, %r8, -16;
	neg.s32 	%r150, %r88;
	add.s32 	%r149, %r1, 312;
	mov.b64 	%rd744, 0;
$L__BB4_9:
	.pragma "nounroll";
	add.s32 	%r89, %r149, -312;
	mul.wide.u32 	%rd291, %r89, 8;
	add.s64 	%rd292, %rd1, %rd291;
	ld.global.u64 	%rd293, [%rd292];
	add.s64 	%rd294, %rd293, %rd744;
	add.s32 	%r90, %r149, -273;
	mul.wide.u32 	%rd295, %r90, 8;
	add.s64 	%rd296, %rd1, %rd295;
	ld.global.u64 	%rd297, [%rd296];
	add.s64 	%rd298, %rd297, %rd294;
	add.s32 	%r91, %r149, -234;
	mul.wide.u32 	%rd299, %r91, 8;
	add.s64 	%rd300, %rd1, %rd299;
	ld.global.u64 	%rd301, [%rd300];
	add.s64 	%rd302, %rd301, %rd298;
	add.s32 	%r92, %r149, -195;
	mul.wide.u32 	%rd303, %r92, 8;
	add.s64 	%rd304, %rd1, %rd303;
	ld.global.u64 	%rd305, [%rd304];
	add.s64 	%rd306, %rd305, %rd302;
	add.s32 	%r93, %r149, -156;
	mul.wide.u32 	%rd307, %r93, 8;
	add.s64 	%rd308, %rd1, %rd307;
	ld.global.u64 	%rd309, [%rd308];
	add.s64 	%rd310, %rd309, %rd306;
	add.s32 	%r94, %r149, -117;
	mul.wide.u32 	%rd311, %r94, 8;
	add.s64 	%rd312, %rd1, %rd311;
	ld.global.u64 	%rd313, [%rd312];
	add.s64 	%rd314, %rd313, %rd310;
	add.s32 	%r95, %r149, -78;
	mul.wide.u32 	%rd315, %r95, 8;
	add.s64 	%rd316, %rd1, %rd315;
	ld.global.u64 	%rd317, [%rd316];
	add.s64 	%rd318, %rd317, %rd314;
	add.s32 	%r96, %r149, -39;
	mul.wide.u32 	%rd319, %r96, 8;
	add.s64 	%rd320, %rd1, %rd319;
	ld.global.u64 	%rd321, [%rd320];
	add.s64 	%rd322, %rd321, %rd318;
	add.s32 	%r97, %r149, 273;
	mul.wide.u32 	%rd323, %r149, 8;
	add.s64 	%rd324, %rd1, %rd323;
	ld.global.u64 	%rd325, [%rd324];
	add.s64 	%rd326, %rd325, %rd322;
	add.s32 	%r98, %r149, 39;
	mul.wide.u32 	%rd327, %r98, 8;
	add.s64 	%rd328, %rd1, %rd327;
	ld.global.u64 	%rd329, [%rd328];
	add.s64 	%rd330, %rd329, %rd326;
	add.s32 	%r99, %r149, 78;
	mul.wide.u32 	%rd331, %r99, 8;
	add.s64 	%rd332, %rd1, %rd331;
	ld.global.u64 	%rd333, [%rd332];
	add.s64 	%rd334, %rd333, %rd330;
	add.s32 	%r100, %r149, 117;
	mul.wide.u32 	%rd335, %r100, 8;
	add.s64 	%rd336, %rd1, %rd335;
	ld.global.u64 	%rd337, [%rd336];
	add.s64 	%rd338, %rd337, %rd334;
	add.s32 	%r101, %r149, 156;
	mul.wide.u32 	%rd339, %r101, 8;
	add.s64 	%rd340, %rd1, %rd339;
	ld.global.u64 	%rd341, [%rd340];
	add.s64 	%rd342, %rd341, %rd338;
	add.s32 	%r102, %r149, 195;
	mul.wide.u32 	%rd343, %r102, 8;
	add.s64 	%rd344, %rd1, %rd343;
	ld.global.u64 	%rd345, [%rd344];
	add.s64 	%rd346, %rd345, %rd342;
	add.s32 	%r103, %r149, 234;
	mul.wide.u32 	%rd347, %r103, 8;
	add.s64 	%rd348, %rd1, %rd347;
	ld.global.u64 	%rd349, [%rd348];
	add.s64 	%rd350, %rd349, %rd346;
	mul.wide.u32 	%rd351, %r97, 8;
	add.s64 	%rd352, %rd1, %rd351;
	ld.global.u64 	%rd353, [%rd352];
	add.s64 	%rd744, %rd353, %rd350;
	add.s32 	%r150, %r150, 16;
	add.s32 	%r149, %r149, 624;
	setp.ne.s32 	%p8, %r150, 0;
	@%p8 bra 	$L__BB4_9;
$L__BB4_10:
	setp.eq.s32 	%p9, %r9, 0;
	@%p9 bra 	$L__BB4_19;
	and.b32  	%r18, %r8, 7;
	setp.lt.u32 	%p10, %r9, 8;
	@%p10 bra 	$L__BB4_13;
	mad.lo.s32 	%r104, %r152, 39, %r1;
	mul.wide.u32 	%rd355, %r104, 8;
	add.s64 	%rd356, %rd1, %rd355;
	ld.global.u64 	%rd357, [%rd356];
	add.s64 	%rd358, %rd357, %rd744;
	add.s32 	%r105, %r104, 39;
	mul.wide.u32 	%rd359, %r105, 8;
	add.s64 	%rd360, %rd1, %rd359;
	ld.global.u64 	%rd361, [%rd360];
	add.s64 	%rd362, %rd361, %rd358;
	add.s32 	%r106, %r104, 78;
	mul.wide.u32 	%rd363, %r106, 8;
	add.s64 	%rd364, %rd1, %rd363;
	ld.global.u64 	%rd365, [%rd364];
	add.s64 	%rd366, %rd365, %rd362;
	add.s32 	%r107, %r104, 117;
	mul.wide.u32 	%rd367, %r107, 8;
	add.s64 	%rd368, %rd1, %rd367;
	ld.global.u64 	%rd369, [%rd368];
	add.s64 	%rd370, %rd369, %rd366;
	add.s32 	%r108, %r104, 156;
	mul.wide.u32 	%rd371, %r108, 8;
	add.s64 	%rd372, %rd1, %rd371;
	ld.global.u64 	%rd373, [%rd372];
	add.s64 	%rd374, %rd373, %rd370;
	add.s32 	%r109, %r104, 195;
	mul.wide.u32 	%rd375, %r109, 8;
	add.s64 	%rd376, %rd1, %rd375;
	ld.global.u64 	%rd377, [%rd376];
	add.s64 	%rd378, %rd377, %rd374;
	add.s32 	%r110, %r104, 234;
	mul.wide.u32 	%rd379, %r110, 8;
	add.s64 	%rd380, %rd1, %rd379;
	ld.global.u64 	%rd381, [%rd380];
	add.s64 	%rd382, %rd381, %rd378;
	add.s32 	%r111, %r104, 273;
	mul.wide.u32 	%rd383, %r111, 8;
	add.s64 	%rd384, %rd1, %rd383;
	ld.global.u64 	%rd385, [%rd384];
	add.s64 	%rd744, %rd385, %rd382;
	add.s32 	%r152, %r152, 8;
$L__BB4_13:
	setp.eq.s32 	%p11, %r18, 0;
	@%p11 bra 	$L__BB4_19;
	and.b32  	%r21, %r8, 3;
	setp.lt.u32 	%p12, %r18, 4;
	@%p12 bra 	$L__BB4_16;
	mad.lo.s32 	%r112, %r152, 39, %r1;
	mul.wide.u32 	%rd387, %r112, 8;
	add.s64 	%rd388, %rd1, %rd387;
	ld.global.u64 	%rd389, [%rd388];
	add.s64 	%rd390, %rd389, %rd744;
	add.s32 	%r113, %r112, 39;
	mul.wide.u32 	%rd391, %r113, 8;
	add.s64 	%rd392, %rd1, %rd391;
	ld.global.u64 	%rd393, [%rd392];
	add.s64 	%rd394, %rd393, %rd390;
	add.s32 	%r114, %r112, 78;
	mul.wide.u32 	%rd395, %r114, 8;
	add.s64 	%rd396, %rd1, %rd395;
	ld.global.u64 	%rd397, [%rd396];
	add.s64 	%rd398, %rd397, %rd394;
	add.s32 	%r115, %r112, 117;
	mul.wide.u32 	%rd399, %r115, 8;
	add.s64 	%rd400, %rd1, %rd399;
	ld.global.u64 	%rd401, [%rd400];
	add.s64 	%rd744, %rd401, %rd398;
	add.s32 	%r152, %r152, 4;
$L__BB4_16:
	setp.eq.s32 	%p13, %r21, 0;
	@%p13 bra 	$L__BB4_19;
	mad.lo.s32 	%r155, %r152, 39, %r1;
	neg.s32 	%r154, %r21;
$L__BB4_18:
	.pragma "nounroll";
	mul.wide.u32 	%rd402, %r155, 8;
	add.s64 	%rd403, %rd1, %rd402;
	ld.global.u64 	%rd404, [%rd403];
	add.s64 	%rd744, %rd404, %rd744;
	add.s32 	%r155, %r155, 39;
	add.s32 	%r154, %r154, 1;
	setp.ne.s32 	%p14, %r154, 0;
	@%p14 bra 	$L__BB4_18;
$L__BB4_19:
	setp.ne.s32 	%p15, %r1, 0;
	mul.wide.u32 	%rd405, %r1, 8;
	add.s64 	%rd406, %rd1, %rd405;
	st.global.u64 	[%rd406], %rd744;
	bar.sync 	0;
	@%p15 bra 	$L__BB4_62;
	ld.global.u64 	%rd407, [%rd1];
	and.b64  	%rd408, %rd407, 72057594037927935;
	st.global.u64 	[%rd1], %rd408;
	shr.s64 	%rd409, %rd407, 56;
	ld.global.u64 	%rd410, [%rd1+8];
	add.s64 	%rd411, %rd410, %rd409;
	and.b64  	%rd412, %rd411, 72057594037927935;
	st.global.u64 	[%rd1+8], %rd412;
	shr.s64 	%rd413, %rd411, 56;
	ld.global.u64 	%rd414, [%rd1+16];
	add.s64 	%rd415, %rd414, %rd413;
	and.b64  	%rd416, %rd415, 72057594037927935;
	st.global.u64 	[%rd1+16], %rd416;
	shr.s64 	%rd417, %rd415, 56;
	ld.global.u64 	%rd418, [%rd1+24];
	add.s64 	%rd419, %rd418, %rd417;
	and.b64  	%rd420, %rd419, 72057594037927935;
	st.global.u64 	[%rd1+24], %rd420;
	shr.s64 	%rd421, %rd419, 56;
	ld.global.u64 	%rd422, [%rd1+32];
	add.s64 	%rd423, %rd422, %rd421;
	and.b64  	%rd424, %rd423, 72057594037927935;
	st.global.u64 	[%rd1+32], %rd424;
	shr.s64 	%rd425, %rd423, 56;
	ld.global.u64 	%rd426, [%rd1+40];
	add.s64 	%rd427, %rd426, %rd425;
	and.b64  	%rd428, %rd427, 72057594037927935;
	st.global.u64 	[%rd1+40], %rd428;
	shr.s64 	%rd429, %rd427, 56;
	ld.global.u64 	%rd430, [%rd1+48];
	add.s64 	%rd431, %rd430, %rd429;
	and.b64  	%rd432, %rd431, 72057594037927935;
	st.global.u64 	[%rd1+48], %rd432;
	shr.s64 	%rd433, %rd431, 56;
	ld.global.u64 	%rd434, [%rd1+56];
	add.s64 	%rd435, %rd434, %rd433;
	and.b64  	%rd436, %rd435, 72057594037927935;
	st.global.u64 	[%rd1+56], %rd436;
	shr.s64 	%rd437, %rd435, 56;
	add.s64 	%rd746, %rd1, 64;
	ld.global.u64 	%rd438, [%rd1+64];
	add.s64 	%rd439, %rd438, %rd437;
	and.b64  	%rd440, %rd439, 72057594037927935;
	st.global.u64 	[%rd1+64], %rd440;
	shr.s64 	%rd441, %rd439, 56;
	ld.global.u64 	%rd442, [%rd1+72];
	add.s64 	%rd443, %rd442, %rd441;
	and.b64  	%rd444, %rd443, 72057594037927935;
	st.global.u64 	[%rd1+72], %rd444;
	shr.s64 	%rd445, %rd443, 56;
	ld.global.u64 	%rd446, [%rd1+80];
	add.s64 	%rd447, %rd446, %rd445;
	and.b64  	%rd448, %rd447, 72057594037927935;
	st.global.u64 	[%rd1+80], %rd448;
	shr.s64 	%rd449, %rd447, 56;
	ld.global.u64 	%rd450, [%rd1+88];
	add.s64 	%rd451, %rd450, %rd449;
	and.b64  	%rd452, %rd451, 72057594037927935;
	st.global.u64 	[%rd1+88], %rd452;
	shr.s64 	%rd453, %rd451, 56;
	ld.global.u64 	%rd454, [%rd1+96];
	add.s64 	%rd455, %rd454, %rd453;
	and.b64  	%rd456, %rd455, 72057594037927935;
	st.global.u64 	[%rd1+96], %rd456;
	shr.s64 	%rd457, %rd455, 56;
	ld.global.u64 	%rd458, [%rd1+104];
	add.s64 	%rd459, %rd458, %rd457;
	and.b64  	%rd460, %rd459, 72057594037927935;
	st.global.u64 	[%rd1+104], %rd460;
	shr.s64 	%rd461, %rd459, 56;
	ld.global.u64 	%rd462, [%rd1+112];
	add.s64 	%rd463, %rd462, %rd461;
	and.b64  	%rd464, %rd463, 72057594037927935;
	st.global.u64 	[%rd1+112], %rd464;
	shr.s64 	%rd465, %rd463, 56;
	ld.global.u64 	%rd466, [%rd1+120];
	add.s64 	%rd467, %rd466, %rd465;
	and.b64  	%rd468, %rd467, 72057594037927935;
	st.global.u64 	[%rd1+120], %rd468;
	shr.s64 	%rd469, %rd467, 56;
	ld.global.u64 	%rd470, [%rd1+128];
	add.s64 	%rd471, %rd470, %rd469;
	and.b64  	%rd472, %rd471, 72057594037927935;
	st.global.u64 	[%rd1+128], %rd472;
	shr.s64 	%rd473, %rd471, 56;
	ld.global.u64 	%rd474, [%rd1+136];
	add.s64 	%rd475, %rd474, %rd473;
	and.b64  	%rd476, %rd475, 72057594037927935;
	st.global.u64 	[%rd1+136], %rd476;
	shr.s64 	%rd477, %rd475, 56;
	ld.global.u64 	%rd478, [%rd1+144];
	add.s64 	%rd479, %rd478, %rd477;
	and.b64  	%rd480, %rd479, 72057594037927935;
	st.global.u64 	[%rd1+144], %rd480;
	shr.s64 	%rd481, %rd479, 56;
	ld.global.u64 	%rd482, [%rd1+152];
	add.s64 	%rd483, %rd482, %rd481;
	and.b64  	%rd484, %rd483, 72057594037927935;
	st.global.u64 	[%rd1+152], %rd484;
	shr.s64 	%rd485, %rd483, 56;
	ld.global.u64 	%rd486, [%rd1+160];
	add.s64 	%rd487, %rd486, %rd485;
	and.b64  	%rd488, %rd487, 72057594037927935;
	st.global.u64 	[%rd1+160], %rd488;
	shr.s64 	%rd489, %rd487, 56;
	ld.global.u64 	%rd490, [%rd1+168];
	add.s64 	%rd491, %rd490, %rd489;
	and.b64  	%rd492, %rd491, 72057594037927935;
	st.global.u64 	[%rd1+168], %rd492;
	shr.s64 	%rd493, %rd491, 56;
	ld.global.u64 	%rd494, [%rd1+176];
	add.s64 	%rd495, %rd494, %rd493;
	and.b64  	%rd496, %rd495, 72057594037927935;
	st.global.u64 	[%rd1+176], %rd496;
	shr.s64 	%rd497, %rd495, 56;
	ld.global.u64 	%rd498, [%rd1+184];
	add.s64 	%rd499, %rd498, %rd497;
	and.b64  	%rd500, %rd499, 72057594037927935;
	st.global.u64 	[%rd1+184], %rd500;
	shr.s64 	%rd501, %rd499, 56;
	ld.global.u64 	%rd502, [%rd1+192];
	add.s64 	%rd503, %rd502, %rd501;
	and.b64  	%rd504, %rd503, 72057594037927935;
	st.global.u64 	[%rd1+192], %rd504;
	shr.s64 	%rd505, %rd503, 56;
	ld.global.u64 	%rd506, [%rd1+200];
	add.s64 	%rd507, %rd506, %rd505;
	and.b64  	%rd508, %rd507, 72057594037927935;
	st.global.u64 	[%rd1+200], %rd508;
	shr.s64 	%rd509, %rd507, 56;
	ld.global.u64 	%rd510, [%rd1+208];
	add.s64 	%rd511, %rd510, %rd509;
	and.b64  	%rd512, %rd511, 72057594037927935;
	st.global.u64 	[%rd1+208], %rd512;
	shr.s64 	%rd513, %rd511, 56;
	ld.global.u64 	%rd514, [%rd1+216];
	add.s64 	%rd515, %rd514, %rd513;
	and.b64  	%rd516, %rd515, 72057594037927935;
	st.global.u64 	[%rd1+216], %rd516;
	shr.s64 	%rd517, %rd515, 56;
	ld.global.u64 	%rd518, [%rd1+224];
	add.s64 	%rd519, %rd518, %rd517;
	and.b64  	%rd520, %rd519, 72057594037927935;
	st.global.u64 	[%rd1+224], %rd520;
	shr.s64 	%rd521, %rd519, 56;
	ld.global.u64 	%rd522, [%rd1+232];
	add.s64 	%rd523, %rd522, %rd521;
	and.b64  	%rd524, %rd523, 72057594037927935;
	st.global.u64 	[%rd1+232], %rd524;
	shr.s64 	%rd525, %rd523, 56;
	ld.global.u64 	%rd526, [%rd1+240];
	add.s64 	%rd527, %rd526, %rd525;
	and.b64  	%rd528, %rd527, 72057594037927935;
	st.global.u64 	[%rd1+240], %rd528;
	shr.s64 	%rd529, %rd527, 56;
	ld.global.u64 	%rd530, [%rd1+248];
	add.s64 	%rd531, %rd530, %rd529;
	and.b64  	%rd532, %rd531, 72057594037927935;
	st.global.u64 	[%rd1+248], %rd532;
	shr.s64 	%rd533, %rd531, 56;
	ld.global.u64 	%rd534, [%rd1+256];
	add.s64 	%rd535, %rd534, %rd533;
	and.b64  	%rd536, %rd535, 72057594037927935;
	st.global.u64 	[%rd1+256], %rd536;
	shr.s64 	%rd537, %rd535, 56;
	ld.global.u64 	%rd538, [%rd1+264];
	add.s64 	%rd539, %rd538, %rd537;
	and.b64  	%rd540, %rd539, 72057594037927935;
	st.global.u64 	[%rd1+264], %rd540;
	shr.s64 	%rd541, %rd539, 56;
	ld.global.u64 	%rd542, [%rd1+272];
	add.s64 	%rd543, %rd542, %rd541;
	and.b64  	%rd544, %rd543, 72057594037927935;
	st.global.u64 	[%rd1+272], %rd544;
	shr.s64 	%rd545, %rd543, 56;
	ld.global.u64 	%rd546, [%rd1+280];
	add.s64 	%rd547, %rd546, %rd545;
	and.b64  	%rd548, %rd547, 72057594037927935;
	st.global.u64 	[%rd1+280], %rd548;
	shr.s64 	%rd549, %rd547, 56;
	ld.global.u64 	%rd550, [%rd1+288];
	add.s64 	%rd551, %rd550, %rd549;
	and.b64  	%rd552, %rd551, 72057594037927935;
	st.global.u64 	[%rd1+288], %rd552;
	shr.s64 	%rd553, %rd551, 56;
	ld.global.u64 	%rd554, [%rd1+296];
	add.s64 	%rd555, %rd554, %rd553;
	and.b64  	%rd556, %rd555, 72057594037927935;
	st.global.u64 	[%rd1+296], %rd556;
	shr.s64 	%rd557, %rd555, 56;
	ld.global.u64 	%rd558, [%rd1+304];
	add.s64 	%rd559, %rd558, %rd557;
	shr.s64 	%rd18, %rd559, 56;
	st.global.u64 	[%rd1+304], %rd559;
	mov.b32 	%r156, 38;
$L__BB4_21:
	mov.u32 	%r34, %r156;
	mul.wide.s32 	%rd560, %r34, 8;
	add.s64 	%rd561, %rd1, %rd560;
	ld.global.u64 	%rd745, [%rd561];
	setp.eq.s64 	%p16, %rd745, 0;
	setp.gt.s32 	%p17, %r34, -1;
	and.pred  	%p18, %p17, %p16;
	add.s32 	%r156, %r34, -1;
	@%p18 bra 	$L__BB4_21;
	setp.gt.s64 	%p19, %rd18, -1;
	mov.f64 	%fd34, 0d0000000000000000;
	@%p19 bra 	$L__BB4_63;
$L__BB4_23:
	mov.u32 	%r32, %r34;
	mul.wide.s32 	%rd562, %r32, 8;
	add.s64 	%rd563, %rd1, %rd562;
	ld.global.u64 	%rd20, [%rd563];
	and.b64  	%rd564, %rd20, 72057594037927935;
	setp.eq.s64 	%p20, %rd564, 72057594037927935;
	setp.gt.s32 	%p21, %r32, -1;
	and.pred  	%p22, %p21, %p20;
	add.s32 	%r34, %r32, -1;
	@%p22 bra 	$L__BB4_23;
	setp.lt.s32 	%p23, %r32, 0;
	@%p23 bra 	$L__BB4_61;
	sub.s64 	%rd745, 72057594037927935, %rd20;
	mov.u32 	%r34, %r32;
$L__BB4_26:
	cvt.rn.f64.s64 	%fd1, %rd745;
	mul.lo.s32 	%r35, %r34, 56;
	add.s32 	%r117, %r35, -1120;
	min.s32 	%r118, %r117, 2099;
	max.s32 	%r119, %r118, -2099;
	add.s32 	%r120, %r119, 4092;
	shr.u32 	%r121, %r120, 2;
	mad.lo.s32 	%r122, %r121, 4093, %r120;
	abs.s32 	%r123, %r119;
	setp.lt.u32 	%p25, %r123, 217;
	add.s32 	%r124, %r119, 1023;
	selp.b32 	%r125, %r124, %r122, %p25;
	shl.b32 	%r126, %r121, 20;
	selp.b32 	%r127, 1072693248, %r126, %p25;
	mov.b32 	%r128, 0;
	mov.b64 	%fd2, {%r128, %r127};
	shl.b32 	%r129, %r125, 20;
	mov.b64 	%fd3, {%r128, %r129};
	mul.rn.f64 	%fd14, %fd1, %fd3;
	mul.rn.f64 	%fd15, %fd14, %fd2;
	mul.rn.f64 	%fd16, %fd15, %fd2;
	mul.rn.f64 	%fd4, %fd16, %fd2;
	setp.ne.s32 	%p26, %r34, 0;
	@%p26 bra 	$L__BB4_28;
	neg.f64 	%fd31, %fd4;
	setp.lt.s64 	%p51, %rd18, 0;
	selp.f64 	%fd34, %fd31, %fd4, %p51;
	bra.uni 	$L__BB4_61;
$L__BB4_28:
	cvt.rni.f64.f64 	%fd17, %fd1;
	cvt.rzi.s64.f64 	%rd566, %fd17;
	sub.s64 	%rd567, %rd745, %rd566;
	cvt.rn.f64.s64 	%fd18, %rd567;
	mul.rn.f64 	%fd19, %fd18, %fd3;
	mul.rn.f64 	%fd20, %fd19, %fd2;
	mul.rn.f64 	%fd21, %fd20, %fd2;
	mul.rn.f64 	%fd6, %fd21, %fd2;
	add.s32 	%r36, %r34, -1;
	setp.eq.s32 	%p27, %r36, 0;
	mov.b64 	%rd767, 0;
	mov.u64 	%rd768, %rd767;
	@%p27 bra 	$L__BB4_55;
	setp.lt.s64 	%p28, %rd18, 0;
	@%p28 bra 	$L__BB4_42;
	add.s32 	%r133, %r34, -2;
	and.b32  	%r37, %r36, 15;
	setp.lt.u32 	%p37, %r133, 15;
	mov.b64 	%rd766, 0;
	mov.b32 	%r161, 0;
	@%p37 bra 	$L__BB4_33;
	and.b32  	%r161, %r36, -16;
	neg.s32 	%r159, %r161;
	mov.b64 	%rd766, 0;
$L__BB4_32:
	.pragma "nounroll";
	ld.global.u64 	%rd664, [%rd746+-64];
	or.b64  	%rd665, %rd664, %rd766;
	ld.global.u64 	%rd666, [%rd746+-56];
	or.b64  	%rd667, %rd666, %rd665;
	ld.global.u64 	%rd668, [%rd746+-48];
	or.b64  	%rd669, %rd668, %rd667;
	ld.global.u64 	%rd670, [%rd746+-40];
	or.b64  	%rd671, %rd670, %rd669;
	ld.global.u64 	%rd672, [%rd746+-32];
	or.b64  	%rd673, %rd672, %rd671;
	ld.global.u64 	%rd674, [%rd746+-24];
	or.b64  	%rd675, %rd674, %rd673;
	ld.global.u64 	%rd676, [%rd746+-16];
	or.b64  	%rd677, %rd676, %rd675;
	ld.global.u64 	%rd678, [%rd746+-8];
	or.b64  	%rd679, %rd678, %rd677;
	ld.global.u64 	%rd680, [%rd746];
	or.b64  	%rd681, %rd680, %rd679;
	ld.global.u64 	%rd682, [%rd746+8];
	or.b64  	%rd683, %rd682, %rd681;
	ld.global.u64 	%rd684, [%rd746+16];
	or.b64  	%rd685, %rd684, %rd683;
	ld.global.u64 	%rd686, [%rd746+24];
	or.b64  	%rd687, %rd686, %rd685;
	ld.global.u64 	%rd688, [%rd746+32];
	or.b64  	%rd689, %rd688, %rd687;
	ld.global.u64 	%rd690, [%rd746+40];
	or.b64  	%rd691, %rd690, %rd689;
	ld.global.u64 	%rd692, [%rd746+48];
	or.b64  	%rd693, %rd692, %rd691;
	ld.global.u64 	%rd694, [%rd746+56];
	or.b64  	%rd766, %rd694, %rd693;
	add.s32 	%r159, %r159, 16;
	add.s64 	%rd746, %rd746, 128;
	setp.ne.s32 	%p38, %r159, 0;
	@%p38 bra 	$L__BB4_32;
$L__BB4_33:
	setp.eq.s32 	%p39, %r37, 0;
	@%p39 bra 	$L__BB4_54;
	and.b32  	%r43, %r36, 7;
	setp.lt.u32 	%p40, %r37, 8;
	@%p40 bra 	$L__BB4_36;
	mul.wide.u32 	%rd696, %r161, 8;
	add.s64 	%rd697, %rd1, %rd696;
	ld.global.u64 	%rd698, [%rd697];
	ld.global.u64 	%rd699, [%rd697+8];
	or.b64  	%rd700, %rd698, %rd699;
	ld.global.u64 	%rd701, [%rd697+16];
	or.b64  	%rd702, %rd700, %rd701;
	ld.global.u64 	%rd703, [%rd697+24];
	or.b64  	%rd704, %rd702, %rd703;
	ld.global.u64 	%rd705, [%rd697+32];
	or.b64  	%rd706, %rd704, %rd705;
	ld.global.u64 	%rd707, [%rd697+40];
	or.b64  	%rd708, %rd706, %rd707;
	ld.global.u64 	%rd709, [%rd697+48];
	or.b64  	%rd710, %rd708, %rd709;
	ld.global.u64 	%rd711, [%rd697+56];
	or.b64  	%rd712, %rd710, %rd711;
	or.b64  	%rd766, %rd712, %rd766;
	add.s32 	%r161, %r161, 8;
$L__BB4_36:
	setp.eq.s32 	%p41, %r43, 0;
	@%p41 bra 	$L__BB4_54;
	and.b32  	%r46, %r36, 3;
	setp.lt.u32 	%p42, %r43, 4;
	@%p42 bra 	$L__BB4_39;
	mul.wide.u32 	%rd714, %r161, 8;
	add.s64 	%rd715, %rd1, %rd714;
	ld.global.u64 	%rd716, [%rd715];
	ld.global.u64 	%rd717, [%rd715+8];
	or.b64  	%rd718, %rd716, %rd717;
	ld.global.u64 	%rd719, [%rd715+16];
	or.b64  	%rd720, %rd718, %rd719;
	ld.global.u64 	%rd721, [%rd715+24];
	or.b64  	%rd722, %rd720, %rd721;
	or.b64  	%rd766, %rd722, %rd766;
	add.s32 	%r161, %r161, 4;
$L__BB4_39:
	setp.eq.s32 	%p43, %r46, 0;
	@%p43 bra 	$L__BB4_54;
	mul.wide.u32 	%rd723, %r161, 8;
	add.s64 	%rd754, %rd1, %rd723;
	neg.s32 	%r163, %r46;
$L__BB4_41:
	.pragma "nounroll";
	ld.global.u64 	%rd724, [%rd754];
	or.b64  	%rd766, %rd724, %rd766;
	add.s64 	%rd754, %rd754, 8;
	add.s32 	%r163, %r163, 1;
	setp.eq.s32 	%p44, %r163, 0;
	@%p44 bra 	$L__BB4_54;
	bra.uni 	$L__BB4_41;
$L__BB4_42:
	add.s32 	%r131, %r34, -2;
	and.b32  	%r52, %r36, 15;
	setp.lt.u32 	%p29, %r131, 15;
	mov.b64 	%rd766, 0;
	mov.b32 	%r166, 0;
	@%p29 bra 	$L__BB4_45;
	and.b32  	%r166, %r36, -16;
	neg.s32 	%r164, %r166;
	mov.b64 	%rd766, 0;
$L__BB4_44:
	.pragma "nounroll";
	ld.global.u64 	%rd571, [%rd746+-64];
	sub.s64 	%rd572, 72057594037927936, %rd571;
	or.b64  	%rd573, %rd572, %rd766;
	ld.global.u64 	%rd574, [%rd746+-56];
	sub.s64 	%rd575, 72057594037927936, %rd574;
	or.b64  	%rd576, %rd575, %rd573;
	ld.global.u64 	%rd577, [%rd746+-48];
	sub.s64 	%rd578, 72057594037927936, %rd577;
	or.b64  	%rd579, %rd578, %rd576;
	ld.global.u64 	%rd580, [%rd746+-40];
	sub.s64 	%rd581, 72057594037927936, %rd580;
	or.b64  	%rd582, %rd581, %rd579;
	ld.global.u64 	%rd583, [%rd746+-32];
	sub.s64 	%rd584, 72057594037927936, %rd583;
	or.b64  	%rd585, %rd584, %rd582;
	ld.global.u64 	%rd586, [%rd746+-24];
	sub.s64 	%rd587, 72057594037927936, %rd586;
	or.b64  	%rd588, %rd587, %rd585;
	ld.global.u64 	%rd589, [%rd746+-16];
	sub.s64 	%rd590, 72057594037927936, %rd589;
	or.b64  	%rd591, %rd590, %rd588;
	ld.global.u64 	%rd592, [%rd746+-8];
	sub.s64 	%rd593, 72057594037927936, %rd592;
	or.b64  	%rd594, %rd593, %rd591;
	ld.global.u64 	%rd595, [%rd746];
	sub.s64 	%rd596, 72057594037927936, %rd595;
	or.b64  	%rd597, %rd596, %rd594;
	ld.global.u64 	%rd598, [%rd746+8];
	sub.s64 	%rd599, 72057594037927936, %rd598;
	or.b64  	%rd600, %rd599, %rd597;
	ld.global.u64 	%rd601, [%rd746+16];
	sub.s64 	%rd602, 72057594037927936, %rd601;
	or.b64  	%rd603, %rd602, %rd600;
	ld.global.u64 	%rd604, [%rd746+24];
	sub.s64 	%rd605, 72057594037927936, %rd604;
	or.b64  	%rd606, %rd605, %rd603;
	ld.global.u64 	%rd607, [%rd746+32];
	sub.s64 	%rd608, 72057594037927936, %rd607;
	or.b64  	%rd609, %rd608, %rd606;
	ld.global.u64 	%rd610, [%rd746+40];
	sub.s64 	%rd611, 72057594037927936, %rd610;
	or.b64  	%rd612, %rd611, %rd609;
	ld.global.u64 	%rd613, [%rd746+48];
	sub.s64 	%rd614, 72057594037927936, %rd613;
	or.b64  	%rd615, %rd614, %rd612;
	ld.global.u64 	%rd616, [%rd746+56];
	sub.s64 	%rd617, 72057594037927936, %rd616;
	or.b64  	%rd766, %rd617, %rd615;
	add.s32 	%r164, %r164, 16;
	add.s64 	%rd746, %rd746, 128;
	setp.ne.s32 	%p30, %r164, 0;
	@%p30 bra 	$L__BB4_44;
$L__BB4_45:
	setp.eq.s32 	%p31, %r52, 0;
	@%p31 bra 	$L__BB4_54;
	and.b32  	%r58, %r36, 7;
	setp.lt.u32 	%p32, %r52, 8;
	@%p32 bra 	$L__BB4_48;
	mul.wide.u32 	%rd619, %r166, 8;
	add.s64 	%rd620, %rd1, %rd619;
	ld.global.u64 	%rd621, [%rd620];
	sub.s64 	%rd622, 72057594037927936, %rd621;
	ld.global.u64 	%rd623, [%rd620+8];
	sub.s64 	%rd624, 72057594037927936, %rd623;
	or.b64  	%rd625, %rd622, %rd624;
	ld.global.u64 	%rd626, [%rd620+16];
	sub.s64 	%rd627, 72057594037927936, %rd626;
	or.b64  	%rd628, %rd625, %rd627;
	ld.global.u64 	%rd629, [%rd620+24];
	sub.s64 	%rd630, 72057594037927936, %rd629;
	or.b64  	%rd631, %rd628, %rd630;
	ld.global.u64 	%rd632, [%rd620+32];
	sub.s64 	%rd633, 72057594037927936, %rd632;
	or.b64  	%rd634, %rd631, %rd633;
	ld.global.u64 	%rd635, [%rd620+40];
	sub.s64 	%rd636, 72057594037927936, %rd635;
	or.b64  	%rd637, %rd634, %rd636;
	ld.global.u64 	%rd638, [%rd620+48];
	sub.s64 	%rd639, 72057594037927936, %rd638;
	or.b64  	%rd640, %rd637, %rd639;
	ld.global.u64 	%rd641, [%rd620+56];
	sub.s64 	%rd642, 72057594037927936, %rd641;
	or.b64  	%rd643, %rd640, %rd642;
	or.b64  	%rd766, %rd643, %rd766;
	add.s32 	%r166, %r166, 8;
$L__BB4_48:
	setp.eq.s32 	%p33, %r58, 0;
	@%p33 bra 	$L__BB4_54;
	and.b32  	%r61, %r36, 3;
	setp.lt.u32 	%p34, %r58, 4;
	@%p34 bra 	$L__BB4_51;
	mul.wide.u32 	%rd645, %r166, 8;
	add.s64 	%rd646, %rd1, %rd645;
	ld.global.u64 	%rd647, [%rd646];
	sub.s64 	%rd648, 72057594037927936, %rd647;
	ld.global.u64 	%rd649, [%rd646+8];
	sub.s64 	%rd650, 72057594037927936, %rd649;
	or.b64  	%rd651, %rd648, %rd650;
	ld.global.u64 	%rd652, [%rd646+16];
	sub.s64 	%rd653, 72057594037927936, %rd652;
	or.b64  	%rd654, %rd651, %rd653;
	ld.global.u64 	%rd655, [%rd646+24];
	sub.s64 	%rd656, 72057594037927936, %rd655;
	or.b64  	%rd657, %rd654, %rd656;
	or.b64  	%rd766, %rd657, %rd766;
	add.s32 	%r166, %r166, 4;
$L__BB4_51:
	setp.eq.s32 	%p35, %r61, 0;
	@%p35 bra 	$L__BB4_54;
	mul.wide.u32 	%rd658, %r166, 8;
	add.s64 	%rd764, %rd1, %rd658;
	neg.s32 	%r168, %r61;
$L__BB4_53:
	.pragma "nounroll";
	ld.global.u64 	%rd659, [%rd764];
	sub.s64 	%rd660, 72057594037927936, %rd659;
	or.b64  	%rd766, %rd660, %rd766;
	add.s64 	%rd764, %rd764, 8;
	add.s32 	%r168, %r168, 1;
	setp.ne.s32 	%p36, %r168, 0;
	@%p36 bra 	$L__BB4_53;
$L__BB4_54:
	cvt.u64.u32 	%rd768, %r36;
	setp.ne.s64 	%p45, %rd766, 0;
	selp.u64 	%rd767, 1, 0, %p45;
$L__BB4_55:
	setp.gt.s64 	%p46, %rd18, -1;
	@%p46 bra 	$L__BB4_57;
	shl.b64 	%rd725, %rd768, 3;
	add.s64 	%rd726, %rd1, %rd725;
	ld.global.u64 	%rd727, [%rd726];
	sub.s64 	%rd769, 72057594037927936, %rd727;
	bra.uni 	$L__BB4_58;
$L__BB4_57:
	shl.b64 	%rd728, %rd768, 3;
	add.s64 	%rd729, %rd1, %rd728;
	ld.global.u64 	%rd769, [%rd729];
$L__BB4_58:
	or.b64  	%rd730, %rd769, %rd767;
	cvt.rn.f64.s64 	%fd22, %rd730;
	add.s32 	%r134, %r35, -1176;
	min.s32 	%r135, %r134, 2099;
	max.s32 	%r136, %r135, -2099;
	add.s32 	%r137, %r136, 4092;
	shr.u32 	%r138, %r137, 2;
	mad.lo.s32 	%r139, %r138, 4093, %r137;
	abs.s32 	%r140, %r136;
	setp.lt.u32 	%p47, %r140, 217;
	add.s32 	%r141, %r136, 1023;
	selp.b32 	%r142, %r141, %r139, %p47;
	shl.b32 	%r143, %r138, 20;
	selp.b32 	%r144, 1072693248, %r143, %p47;
	mov.b32 	%r145, 0;
	mov.b64 	%fd23, {%r145, %r144};
	shl.b32 	%r146, %r142, 20;
	mov.b64 	%fd24, {%r145, %r146};
	mul.rn.f64 	%fd25, %fd22, %fd24;
	mul.rn.f64 	%fd26, %fd25, %fd23;
	mul.rn.f64 	%fd27, %fd26, %fd23;
	mul.rn.f64 	%fd33, %fd27, %fd23;
	setp.eq.f64 	%p48, %fd6, 0d0000000000000000;
	@%p48 bra 	$L__BB4_60;
	add.f64 	%fd28, %fd6, %fd33;
	setp.neu.f64 	%p49, %fd33, 0d0000000000000000;
	selp.u64 	%rd731, 1, 0, %p49;
	mov.b64 	%rd732, %fd28;
	or.b64  	%rd733, %rd732, %rd731;
	mov.b64 	%fd33, %rd733;
$L__BB4_60:
	add.f64 	%fd29, %fd4, %fd33;
	neg.f64 	%fd30, %fd29;
	setp.lt.s64 	%p50, %rd18, 0;
	selp.f64 	%fd34, %fd30, %fd29, %p50;
$L__BB4_61:
	cvta.to.global.u64 	%rd734, %rd65;
	st.global.f64 	[%rd734], %fd34;
$L__BB4_62:
	ret;
$L__BB4_63:
	setp.lt.s32 	%p24, %r34, 0;
	@%p24 bra 	$L__BB4_61;
	bra.uni 	$L__BB4_26;

}


// ===== COMPILED SASS (sm_100) =====

	.target	sm_100

	.elftype	@"ET_EXEC"


//--------------------- .note.nv.tkinfo           --------------------------
	.section	.note.nv.tkinfo,"",@"SHT_NOTE"
	.sectionflags	@"SHF_NOTE_NV_TKINFO"
	.tkinfo
        /*0018*/ 	.word	0x00000002
        /*0030*/ 	.string	""
        /*0030*/ 	.string	"ptxas"
        /*0030*/ 	.string	"Cuda compilation tools, release 13.0, V13.0.88"
        /*0030*/ 	.string	"Build cuda_13.0.r13.0/compiler.36424714_0"
        /*0030*/ 	.string	"-arch sm_100 -m 64 "



//--------------------- .note.nv.cuinfo           --------------------------
	.section	.note.nv.cuinfo,"",@"SHT_NOTE"
	.sectionflags	@"SHF_NOTE_NV_CUINFO"
        /*0018*/ 	.short	0x0002
        /*001a*/ 	.short	0x0064
        /*001c*/ 	.short	0x0082
	.zero		2


//--------------------- .nv.info                  --------------------------
	.section	.nv.info,"",@"SHT_CUDA_INFO"
	.align	4


	//----- nvinfo : EIATTR_REGCOUNT
	.align		4
        /*0000*/ 	.byte	0x04, 0x2f
        /*0002*/ 	.short	(.L_44 - .L_43)
	.align		4
.L_43:
        /*0004*/ 	.word	index@(_ZN3cub18CUB_300001_SM_10006detail11EmptyKernelIvEEvv)
        /*0008*/ 	.word	0x00000004


	//----- nvinfo : EIATTR_FRAME_SIZE
	.align		4
.L_44:
        /*000c*/ 	.byte	0x04, 0x11
        /*000e*/ 	.short	(.L_46 - .L_45)
	.align		4
.L_45:
        /*0010*/ 	.word	index@(_ZN3cub18CUB_300001_SM_10006detail11EmptyKernelIvEEvv)
        /*0014*/ 	.word	0x00000000


	//----- nvinfo : EIATTR_REGCOUNT
	.align		4
.L_46:
        /*0018*/ 	.byte	0x04, 0x2f
        /*001a*/ 	.short	(.L_48 - .L_47)
	.align		4
.L_47:
        /*001c*/ 	.word	index@(_ZN3cub18CUB_300001_SM_10006detail8for_each13static_kernelINS2_12policy_hub_t12policy_500_tEmN6thrust24THRUST_300001_SM_1000_NS8cuda_cub20__uninitialized_fill7functorINS7_10device_ptrIlEElEEEEvT0_T1_)
        /*0020*/ 	.word	0x00000009


	//----- nvinfo : EIATTR_FRAME_SIZE
	.align		4
.L_48:
        /*0024*/ 	.byte	0x04, 0x11
        /*0026*/ 	.short	(.L_50 - .L_49)
	.align		4
.L_49:
        /*0028*/ 	.word	index@(_ZN3cub18CUB_300001_SM_10006detail8for_each13static_kernelINS2_12policy_hub_t12policy_500_tEmN6thrust24THRUST_300001_SM_1000_NS8cuda_cub20__uninitialized_fill7functorINS7_10device_ptrIlEElEEEEvT0_T1_)
        /*002c*/ 	.word	0x00000000


	//----- nvinfo : EIATTR_REGCOUNT
	.align		4
.L_50:
        /*0030*/ 	.byte	0x04, 0x2f
        /*0032*/ 	.short	(.L_52 - .L_51)
	.align		4
.L_51:
        /*0034*/ 	.word	index@(_ZN3cub18CUB_300001_SM_10006detail8for_each13static_kernelINS2_12policy_hub_t12policy_500_tEmN6thrust24THRUST_300001_SM_1000_NS8cuda_cub20__uninitialized_fill7functorINS7_10device_ptrIdEEdEEEEvT0_T1_)
        /*0038*/ 	.word	0x00000009


	//----- nvinfo : EIATTR_FRAME_SIZE
	.align		4
.L_52:
        /*003c*/ 	.byte	0x04, 0x11
        /*003e*/ 	.short	(.L_54 - .L_53)
	.align		4
.L_53:
        /*0040*/ 	.word	index@(_ZN3cub18CUB_300001_SM_10006detail8for_each13static_kernelINS2_12policy_hub_t12policy_500_tEmN6thrust24THRUST_300001_SM_1000_NS8cuda_cub20__uninitialized_fill7functorINS7_10device_ptrIdEEdEEEEvT0_T1_)
        /*0044*/ 	.word	0x00000000


	//----- nvinfo : EIATTR_REGCOUNT
	.align		4
.L_54:
        /*0048*/ 	.byte	0x04, 0x2f
        /*004a*/ 	.short	(.L_56 - .L_55)
	.align		4
.L_55:
        /*004c*/ 	.word	index@(_ZN6exblas5ExDOTILm256EEEvPlPKdjjS3_jjj)
        /*0050*/ 	.word	0x0000005e


	//----- nvinfo : EIATTR_FRAME_SIZE
	.align		4
.L_56:
        /*0054*/ 	.byte	0x04, 0x11
        /*0056*/ 	.short	(.L_58 - .L_57)
	.align		4
.L_57:
        /*0058*/ 	.word	index@(_ZN6exblas5ExDOTILm256EEEvPlPKdjjS3_jjj)
        /*005c*/ 	.word	0x00000000


	//----- nvinfo : EIATTR_REGCOUNT
	.align		4
.L_58:
        /*0060*/ 	.byte	0x04, 0x2f
        /*0062*/ 	.short	(.L_60 - .L_59)
	.align		4
.L_59:
        /*0064*/ 	.word	index@(_ZN6exblas13ExDOTCompleteILm64EEEvPdPl)
        /*0068*/ 	.word	0x00000064


	//----- nvinfo : EIATTR_FRAME_SIZE
	.align		4
.L_60:
        /*006c*/ 	.byte	0x04, 0x11
        /*006e*/ 	.short	(.L_62 - .L_61)
	.align		4
.L_61:
        /*0070*/ 	.word	index@(_ZN6exblas13ExDOTCompleteILm64EEEvPdPl)
        /*0074*/ 	.word	0x00000000


	//----- nvinfo : EIATTR_MIN_STACK_SIZE
	.align		4
.L_62:
        /*0078*/ 	.byte	0x04, 0x12
        /*007a*/ 	.short	(.L_64 - .L_63)
	.align		4
.L_63:
        /*007c*/ 	.word	index@(_ZN6exblas13ExDOTCompleteILm64EEEvPdPl)
        /*0080*/ 	.word	0x00000000


	//----- nvinfo : EIATTR_MIN_STACK_SIZE
	.align		4
.L_64:
        /*0084*/ 	.byte	0x04, 0x12
        /*0086*/ 	.short	(.L_66 - .L_65)
	.align		4
.L_65:
        /*0088*/ 	.word	index@(_ZN6exblas5ExDOTILm256EEEvPlPKdjjS3_jjj)
        /*008c*/ 	.word	0x00000000


	//----- nvinfo : EIATTR_MIN_STACK_SIZE
	.align		4
.L_66:
        /*0090*/ 	.byte	0x04, 0x12
        /*0092*/ 	.short	(.L_68 - .L_67)
	.align		4
.L_67:
        /*0094*/ 	.word	index@(_ZN3cub18CUB_300001_SM_10006detail8for_each13static_kernelINS2_12policy_hub_t12policy_500_tEmN6thrust24THRUST_300001_SM_1000_NS8cuda_cub20__uninitialized_fill7functorINS7_10device_ptrIdEEdEEEEvT0_T1_)
        /*0098*/ 	.word	0x00000000


	//----- nvinfo : EIATTR_MIN_STACK_SIZE
	.align		4
.L_68:
        /*009c*/ 	.byte	0x04, 0x12
        /*009e*/ 	.short	(.L_70 - .L_69)
	.align		4
.L_69:
        /*00a0*/ 	.word	index@(_ZN3cub18CUB_300001_SM_10006detail8for_each13static_kernelINS2_12policy_hub_t12policy_500_tEmN6thrust24THRUST_300001_SM_1000_NS8cuda_cub20__uninitialized_fill7functorINS7_10device_ptrIlEElEEEEvT0_T1_)
        /*00a4*/ 	.word	0x00000000


	//----- nvinfo : EIATTR_MIN_STACK_SIZE
	.align		4
.L_70:
        /*00a8*/ 	.byte	0x04, 0x12
        /*00aa*/ 	.short	(.L_72 - .L_71)
	.align		4
.L_71:
        /*00ac*/ 	.word	index@(_ZN3cub18CUB_300001_SM_10006detail11EmptyKernelIvEEvv)
        /*00b0*/ 	.word	0x00000000
.L_72:


//--------------------- .nv.compat                --------------------------
	.section	.nv.compat,"",@"SHT_CUDA_COMPAT_INFO"
	.align	4
        /*0000*/ 	.byte	0x02, 0x09, 0x00, 0x00, 0x02, 0x02, 0x01, 0x00, 0x02, 0x05, 0x05, 0x00, 0x03, 0x07, 0x01, 0x01
        /*0010*/ 	.byte	0x02, 0x03, 0x00, 0x00, 0x02, 0x06, 0x01, 0x00, 0x04, 0x0b, 0x08, 0x00, 0x01, 0x00, 0x00, 0x00
        /*0020*/ 	.byte	0x00, 0x00, 0x00, 0x00


//--------------------- .nv.info._ZN6exblas13ExDOTCompleteILm64EEEvPdPl --------------------------
	.section	.nv.info._ZN6exblas13ExDOTCompleteILm64EEEvPdPl,"",@"SHT_CUDA_INFO"
	.sectionflags	@""
	.align	4


	//----- nvinfo : EIATTR_CUDA_API_VERSION
	.align		4
        /*0000*/ 	.byte	0x04, 0x37
        /*0002*/ 	.short	(.L_74 - .L_73)
.L_73:
        /*0004*/ 	.word	0x00000082


	//----- nvinfo : EIATTR_KPARAM_INFO
	.align		4
.L_74:
        /*0008*/ 	.byte	0x04, 0x17
        /*000a*/ 	.short	(.L_76 - .L_75)
.L_75:
        /*000c*/ 	.word	0x00000000
        /*0010*/ 	.short	0x0001
        /*0012*/ 	.short	0x0008
        /*0014*/ 	.byte	0x00, 0xf5, 0x21, 0x00


	//----- nvinfo : EIATTR_KPARAM_INFO
	.align		4
.L_76:
        /*0018*/ 	.byte	0x04, 0x17
        /*001a*/ 	.short	(.L_78 - .L_77)
.L_77:
        /*001c*/ 	.word	0x00000000
        /*0020*/ 	.short	0x0000
        /*0022*/ 	.short	0x0000
        /*0024*/ 	.byte	0x00, 0xf5, 0x21, 0x00


	//----- nvinfo : EIATTR_SPARSE_MMA_MASK
	.align		4
.L_78:
        /*0028*/ 	.byte	0x03, 0x50
        /*002a*/ 	.short	0x0000


	//----- nvinfo : EIATTR_MAXREG_COUNT
	.align		4
        /*002c*/ 	.byte	0x03, 0x1b
        /*002e*/ 	.short	0x00ff


	//----- nvinfo : EIATTR_NUM_BARRIERS
	.align		4
        /*0030*/ 	.byte	0x02, 0x4c
        /*0032*/ 	.byte	0x01
	.zero		1


	//----- nvinfo : EIATTR_MERCURY_ISA_VERSION
	.align		4
        /*0034*/ 	.byte	0x03, 0x5f
        /*0036*/ 	.short	0x0101


	//----- nvinfo : EIATTR_VRC_CTA_INIT_COUNT
	.align		4
        /*0038*/ 	.byte	0x02, 0x4a
	.zero		1
	.zero		1


	//----- nvinfo : EIATTR_EXIT_INSTR_OFFSETS
	.align		4
        /*003c*/ 	.byte	0x04, 0x1c
        /*003e*/ 	.short	(.L_80 - .L_79)


	//   ....[0]....
.L_79:
        /*0040*/ 	.word	0x00001210


	//   ....[1]....
        /*0044*/ 	.word	0x00001c10


	//   ....[2]....
        /*0048*/ 	.word	0x000040b0


	//----- nvinfo : EIATTR_MAX_THREADS
	.align		4
.L_80:
        /*004c*/ 	.byte	0x04, 0x05
        /*004e*/ 	.short	(.L_82 - .L_81)
.L_81:
        /*0050*/ 	.word	0x00000040
        /*0054*/ 	.word	0x00000001
        /*0058*/ 	.word	0x00000001


	//----- nvinfo : EIATTR_CRS_STACK_SIZE
	.align		4
.L_82:
        /*005c*/ 	.byte	0x04, 0x1e
        /*005e*/ 	.short	(.L_84 - .L_83)
.L_83:
        /*0060*/ 	.word	0x00000000


	//----- nvinfo : EIATTR_CBANK_PARAM_SIZE
	.align		4
.L_84:
        /*0064*/ 	.byte	0x03, 0x19
        /*0066*/ 	.short	0x0010


	//----- nvinfo : EIATTR_PARAM_CBANK
	.align		4
        /*0068*/ 	.byte	0x04, 0x0a
        /*006a*/ 	.short	(.L_86 - .L_85)
	.align		4
.L_85:
        /*006c*/ 	.word	index@(.nv.constant0._ZN6exblas13ExDOTCompleteILm64EEEvPdPl)
        /*0070*/ 	.short	0x0380
        /*0072*/ 	.short	0x0010


	//----- nvinfo : EIATTR_SW_WAR
	.align		4
.L_86:
        /*0074*/ 	.byte	0x04, 0x36
        /*0076*/ 	.short	(.L_88 - .L_87)
.L_87:
        /*0078*/ 	.word	0x00000008
.L_88:


//--------------------- .nv.info._ZN6exblas5ExDOTILm256EEEvPlPKdjjS3_jjj --------------------------
	.section	.nv.info._ZN6exblas5ExDOTILm256EEEvPlPKdjjS3_jjj,"",@"SHT_CUDA_INFO"
	.sectionflags	@""
	.align	4


	//----- nvinfo : EIATTR_CUDA_API_VERSION
	.align		4
        /*0000*/ 	.byte	0x04, 0x37
        /*0002*/ 	.short	(.L_90 - .L_89)
.L_89:
        /*0004*/ 	.word	0x00000082


	//----- nvinfo : EIATTR_KPARAM_INFO
	.align		4
.L_90:
        /*0008*/ 	.byte	0x04, 0x17
        /*000a*/ 	.short	(.L_92 - .L_91)
.L_91:
        /*000c*/ 	.word	0x00000000
        /*0010*/ 	.short	0x0007
        /*0012*/ 	.short	0x0028
        /*0014*/ 	.byte	0x00, 0xf0, 0x11, 0x00


	//----- nvinfo : EIATTR_KPARAM_INFO
	.align		4
.L_92:
        /*0018*/ 	.byte	0x04, 0x17
        /*001a*/ 	.short	(.L_94 - .L_93)
.L_93:
        /*001c*/ 	.word	0x00000000
        /*0020*/ 	.short	0x0006
        /*0022*/ 	.short	0x0024
        /*0024*/ 	.byte	0x00, 0xf0, 0x11, 0x00


	//----- nvinfo : EIATTR_KPARAM_INFO
	.align		4
.L_94:
        /*0028*/ 	.byte	0x04, 0x17
        /*002a*/ 	.short	(.L_96 - .L_95)
.L_95:
        /*002c*/ 	.word	0x00000000
        /*0030*/ 	.short	0x0005
        /*0032*/ 	.short	0x0020
        /*0034*/ 	.byte	0x00, 0xf0, 0x11, 0x00


	//----- nvinfo : EIATTR_KPARAM_INFO
	.align		4
.L_96:
        /*0038*/ 	.byte	0x04, 0x17
        /*003a*/ 	.short	(.L_98 - .L_97)
.L_97:
        /*003c*/ 	.word	0x00000000
        /*0040*/ 	.short	0x0004
        /*0042*/ 	.short	0x0018
        /*0044*/ 	.byte	0x00, 0xf5, 0x21, 0x00


	//----- nvinfo : EIATTR_KPARAM_INFO
	.align		4
.L_98:
        /*0048*/ 	.byte	0x04, 0x17
        /*004a*/ 	.short	(.L_100 - .L_99)
.L_99:
        /*004c*/ 	.word	0x00000000
        /*0050*/ 	.short	0x0003
        /*0052*/ 	.short	0x0014
        /*0054*/ 	.byte	0x00, 0xf0, 0x11, 0x00


	//----- nvinfo : EIATTR_KPARAM_INFO
	.align		4
.L_100:
        /*0058*/ 	.byte	0x04, 0x17
        /*005a*/ 	.short	(.L_102 - .L_101)
.L_101:
        /*005c*/ 	.word	0x00000000
        /*0060*/ 	.short	0x0002
        /*0062*/ 	.short	0x0010
        /*0064*/ 	.byte	0x00, 0xf0, 0x11, 0x00


	//----- nvinfo : EIATTR_KPARAM_INFO
	.align		4
.L_102:
        /*0068*/ 	.byte	0x04, 0x17
        /*006a*/ 	.short	(.L_104 - .L_103)
.L_103:
        /*006c*/ 	.word	0x00000000
        /*0070*/ 	.short	0x0001
        /*0072*/ 	.short	0x0008
        /*0074*/ 	.byte	0x00, 0xf5, 0x21, 0x00


	//----- nvinfo : EIATTR_KPARAM_INFO
	.align		4
.L_104:
        /*0078*/ 	.byte	0x04, 0x17
        /*007a*/ 	.short	(.L_106 - .L_105)
.L_105:
        /*007c*/ 	.word	0x00000000
        /*0080*/ 	.short	0x0000
        /*0082*/ 	.short	0x0000
        /*0084*/ 	.byte	0x00, 0xf5, 0x21, 0x00


	//----- nvinfo : EIATTR_SPARSE_MMA_MASK
	.align		4
.L_106:
        /*0088*/ 	.byte	0x03, 0x50
        /*008a*/ 	.short	0x0000


	//----- nvinfo : EIATTR_MAXREG_COUNT
	.align		4
        /*008c*/ 	.byte	0x03, 0x1b
        /*008e*/ 	.short	0x00ff


	//----- nvinfo : EIATTR_NUM_BARRIERS
	.align		4
        /*0090*/ 	.byte	0x02, 0x4c
        /*0092*/ 	.byte	0x01
	.zero		1


	//----- nvinfo : EIATTR_MERCURY_ISA_VERSION
	.align		4
        /*0094*/ 	.byte	0x03, 0x5f
        /*0096*/ 	.short	0x0101


	//----- nvinfo : EIATTR_VRC_CTA_INIT_COUNT
	.align		4
        /*0098*/ 	.byte	0x02, 0x4a
	.zero		1
	.zero		1


	//----- nvinfo : EIATTR_EXIT_INSTR_OFFSETS
	.align		4
        /*009c*/ 	.byte	0x04, 0x1c
        /*009e*/ 	.short	(.L_108 - .L_107)


	//   ....[0]....
.L_107:
        /*00a0*/ 	.word	0x0000a0e0


	//   ....[1]....
        /*00a4*/ 	.word	0x0000ad30


	//----- nvinfo : EIATTR_MAX_THREADS
	.align		4
.L_108:
        /*00a8*/ 	.byte	0x04, 0x05
        /*00aa*/ 	.short	(.L_110 - .L_109)
.L_109:
        /*00ac*/ 	.word	0x00000100
        /*00b0*/ 	.word	0x00000001
        /*00b4*/ 	.word	0x00000001


	//----- nvinfo : EIATTR_CRS_STACK_SIZE
	.align		4
.L_110:
        /*00b8*/ 	.byte	0x04, 0x1e
        /*00ba*/ 	.short	(.L_112 - .L_111)
.L_111:
        /*00bc*/ 	.word	0x00000000


	//----- nvinfo : EIATTR_CBANK_PARAM_SIZE
	.align		4
.L_112:
        /*00c0*/ 	.byte	0x03, 0x19
        /*00c2*/ 	.short	0x002c


	//----- nvinfo : EIATTR_PARAM_CBANK
	.align		4
        /*00c4*/ 	.byte	0x04, 0x0a
        /*00c6*/ 	.short	(.L_114 - .L_113)
	.align		4
.L_113:
        /*00c8*/ 	.word	index@(.nv.constant0._ZN6exblas5ExDOTILm256EEEvPlPKdjjS3_jjj)
        /*00cc*/ 	.short	0x0380
        /*00ce*/ 	.short	0x002c


	//----- nvinfo : EIATTR_SW_WAR
	.align		4
.L_114:
        /*00d0*/ 	.byte	0x04, 0x36
        /*00d2*/ 	.short	(.L_116 - .L_115)
.L_115:
        /*00d4*/ 	.word	0x00000008
.L_116:


//--------------------- .nv.info._ZN3cub18CUB_300001_SM_10006detail8for_each13static_kernelINS2_12policy_hub_t12policy_500_tEmN6thrust24THRUST_300001_SM_1000_NS8cuda_cub20__uninitialized_fill7functorINS7_10device_ptrIdEEdEEEEvT0_T1_ --------------------------
	.section	.nv.info._ZN3cub18CUB_300001_SM_10006detail8for_each13static_kernelINS2_12policy_hub_t12policy_500_tEmN6thrust24THRUST_300001_SM_1000_NS8cuda_cub20__uninitialized_fill7functorINS7_10device_ptrIdEEdEEEEvT0_T1_,"",@"SHT_CUDA_INFO"
	.sectionflags	@""
	.align	4


	//----- nvinfo : EIATTR_CUDA_API_VERSION
	.align		4
        /*0000*/ 	.byte	0x04, 0x37
        /*0002*/ 	.short	(.L_118 - .L_117)
.L_117:
        /*0004*/ 	.word	0x00000082


	//----- nvinfo : EIATTR_KPARAM_INFO
	.align		4
.L_118:
        /*0008*/ 	.byte	0x04, 0x17
        /*000a*/ 	.short	(.L_120 - .L_119)
.L_119:
        /*000c*/ 	.word	0x00000000
        /*0010*/ 	.short	0x0001
        /*0012*/ 	.short	0x0008
        /*0014*/ 	.byte	0x00, 0xf0, 0x41, 0x00


	//----- nvinfo : EIATTR_KPARAM_INFO
	.align		4
.L_120:
        /*0018*/ 	.byte	0x04, 0x17
        /*001a*/ 	.short	(.L_122 - .L_121)
.L_121:
        /*001c*/ 	.word	0x00000000
        /*0020*/ 	.short	0x0000
        /*0022*/ 	.short	0x0000
        /*0024*/ 	.byte	0x00, 0xf0, 0x21, 0x00


	//----- nvinfo : EIATTR_SPARSE_MMA_MASK
	.align		4
.L_122:
        /*0028*/ 	.byte	0x03, 0x50
        /*002a*/ 	.short	0x0000


	//----- nvinfo : EIATTR_MAXREG_COUNT
	.align		4
        /*002c*/ 	.byte	0x03, 0x1b
        /*002e*/ 	.short	0x00ff


	//----- nvinfo : EIATTR_MERCURY_ISA_VERSION
	.align		4
        /*0030*/ 	.byte	0x03, 0x5f
        /*0032*/ 	.short	0x0101


	//----- nvinfo : EIATTR_VRC_CTA_INIT_COUNT
	.align		4
        /*0034*/ 	.byte	0x02, 0x4a
	.zero		1
	.zero		1


	//----- nvinfo : EIATTR_EXIT_INSTR_OFFSETS
	.align		4
        /*0038*/ 	.byte	0x04, 0x1c
        /*003a*/ 	.short	(.L_124 - .L_123)


	//   ....[0]....
.L_123:
        /*003c*/ 	.word	0x00000130


	//   ....[1]....
        /*0040*/ 	.word	0x00000230


	//   ....[2]....
        /*0044*/ 	.word	0x00000260


	//----- nvinfo : EIATTR_MAX_THREADS
	.align		4
.L_124:
        /*0048*/ 	.byte	0x04, 0x05
        /*004a*/ 	.short	(.L_126 - .L_125)
.L_125:
        /*004c*/ 	.word	0x00000100
        /*0050*/ 	.word	0x00000001
        /*0054*/ 	.word	0x00000001


	//----- nvinfo : EIATTR_CBANK_PARAM_SIZE
	.align		4
.L_126:
        /*0058*/ 	.byte	0x03, 0x19
        /*005a*/ 	.short	0x0018


	//----- nvinfo : EIATTR_PARAM_CBANK
	.align		4
        /*005c*/ 	.byte	0x04, 0x0a
        /*005e*/ 	.short	(.L_128 - .L_127)
	.align		4
.L_127:
        /*0060*/ 	.word	index@(.nv.constant0._ZN3cub18CUB_300001_SM_10006detail8for_each13static_kernelINS2_12policy_hub_t12policy_500_tEmN6thrust24THRUST_300001_SM_1000_NS8cuda_cub20__uninitialized_fill7functorINS7_10device_ptrIdEEdEEEEvT0_T1_)
        /*0064*/ 	.short	0x0380
        /*0066*/ 	.short	0x0018


	//----- nvinfo : EIATTR_SW_WAR
	.align		4
.L_128:
        /*0068*/ 	.byte	0x04, 0x36
        /*006a*/ 	.short	(.L_130 - .L_129)
.L_129:
        /*006c*/ 	.word	0x00000008
.L_130:


//--------------------- .nv.info._ZN3cub18CUB_300001_SM_10006detail8for_each13static_kernelINS2_12policy_hub_t12policy_500_tEmN6thrust24THRUST_300001_SM_1000_NS8cuda_cub20__uninitialized_fill7functorINS7_10device_ptrIlEElEEEEvT0_T1_ --------------------------
	.section	.nv.info._ZN3cub18CUB_300001_SM_10006detail8for_each13static_kernelINS2_12policy_hub_t12policy_500_tEmN6thrust24THRUST_300001_SM_1000_NS8cuda_cub20__uninitialized_fill7functorINS7_10device_ptrIlEElEEEEvT0_T1_,"",@"SHT_CUDA_INFO"
	.sectionflags	@""
	.align	4


	//----- nvinfo : EIATTR_CUDA_API_VERSION
	.align		4
        /*0000*/ 	.byte	0x04, 0x37
        /*0002*/ 	.short	(.L_132 - .L_131)
.L_131:
        /*0004*/ 	.word	0x00000082


	//----- nvinfo : EIATTR_KPARAM_INFO
	.align		4
.L_132:
        /*0008*/ 	.byte	0x04, 0x17
        /*000a*/ 	.short	(.L_134 - .L_133)
.L_133:
        /*000c*/ 	.word	0x00000000
        /*0010*/ 	.short	0x0001
        /*0012*/ 	.short	0x0008
        /*0014*/ 	.byte	0x00, 0xf0, 0x41, 0x00


	//----- nvinfo : EIATTR_KPARAM_INFO
	.align		4
.L_134:
        /*0018*/ 	.byte	0x04, 0x17
        /*001a*/ 	.short	(.L_136 - .L_135)
.L_135:
        /*001c*/ 	.word	0x00000000
        /*0020*/ 	.short	0x0000
        /*0022*/ 	.short	0x0000
        /*0024*/ 	.byte	0x00, 0xf0, 0x21, 0x00


	//----- nvinfo : EIATTR_SPARSE_MMA_MASK
	.align		4
.L_136:
        /*0028*/ 	.byte	0x03, 0x50
        /*002a*/ 	.short	0x0000


	//----- nvinfo : EIATTR_MAXREG_COUNT
	.align		4
        /*002c*/ 	.byte	0x03, 0x1b
        /*002e*/ 	.short	0x00ff


	//----- nvinfo : EIATTR_MERCURY_ISA_VERSION
	.align		4
        /*0030*/ 	.byte	0x03, 0x5f
        /*0032*/ 	.short	0x0101


	//----- nvinfo : EIATTR_VRC_CTA_INIT_COUNT
	.align		4
        /*0034*/ 	.byte	0x02, 0x4a
	.zero		1
	.zero		1


	//----- nvinfo : EIATTR_EXIT_INSTR_OFFSETS
	.align		4
        /*0038*/ 	.byte	0x04, 0x1c
        /*003a*/ 	.short	(.L_138 - .L_137)


	//   ....[0]....
.L_137:
        /*003c*/ 	.word	0x00000130


	//   ....[1]....
        /*0040*/ 	.word	0x00000230


	//   ....[2]....
        /*0044*/ 	.word	0x00000260


	//----- nvinfo : EIATTR_MAX_THREADS
	.align		4
.L_138:
        /*0048*/ 	.byte	0x04, 0x05
        /*004a*/ 	.short	(.L_140 - .L_139)
.L_139:
        /*004c*/ 	.word	0x00000100
        /*0050*/ 	.word	0x00000001
        /*0054*/ 	.word	0x00000001


	//----- nvinfo : EIATTR_CBANK_PARAM_SIZE
	.align		4
.L_140:
        /*0058*/ 	.byte	0x03, 0x19
        /*005a*/ 	.short	0x0018


	//----- nvinfo : EIATTR_PARAM_CBANK
	.align		4
        /*005c*/ 	.byte	0x04, 0x0a
        /*005e*/ 	.short	(.L_142 - .L_141)
	.align		4
.L_141:
        /*0060*/ 	.word	index@(.nv.constant0._ZN3cub18CUB_300001_SM_10006detail8for_each13static_kernelINS2_12policy_hub_t12policy_500_tEmN6thrust24THRUST_300001_SM_1000_NS8cuda_cub20__uninitialized_fill7functorINS7_10device_ptrIlEElEEEEvT0_T1_)
        /*0064*/ 	.short	0x0380
        /*0066*/ 	.short	0x0018


	//----- nvinfo : EIATTR_SW_WAR
	.align		4
.L_142:
        /*0068*/ 	.byte	0x04, 0x36
        /*006a*/ 	.short	(.L_144 - .L_143)
.L_143:
        /*006c*/ 	.word	0x00000008
.L_144:


//--------------------- .nv.info._ZN3cub18CUB_300001_SM_10006detail11EmptyKernelIvEEvv --------------------------
	.section	.nv.info._ZN3cub18CUB_300001_SM_10006detail11EmptyKernelIvEEvv,"",@"SHT_CUDA_INFO"
	.sectionflags	@""
	.align	4


	//----- nvinfo : EIATTR_CUDA_API_VERSION
	.align		4
        /*0000*/ 	.byte	0x04, 0x37
        /*0002*/ 	.short	(.L_146 - .L_145)
.L_145:
        /*0004*/ 	.word	0x00000082


	//----- nvinfo : EIATTR_SPARSE_MMA_MASK
	.align		4
.L_146:
        /*0008*/ 	.byte	0x03, 0x50
        /*000a*/ 	.short	0x0000


	//----- nvinfo : EIATTR_MAXREG_COUNT
	.align		4
        /*000c*/ 	.byte	0x03, 0x1b
        /*000e*/ 	.short	0x00ff


	//----- nvinfo : EIATTR_MERCURY_ISA_VERSION
	.align		4
        /*0010*/ 	.byte	0x03, 0x5f
        /*0012*/ 	.short	0x0101


	//----- nvinfo : EIATTR_VRC_CTA_INIT_COUNT
	.align		4
        /*0014*/ 	.byte	0x02, 0x4a
	.zero		1
	.zero		1


	//----- nvinfo : EIATTR_EXIT_INSTR_OFFSETS
	.align		4
        /*0018*/ 	.byte	0x04, 0x1c
        /*001a*/ 	.short	(.L_148 - .L_147)


	//   ....[0]....
.L_147:
        /*001c*/ 	.word	0x00000010


	//----- nvinfo : EIATTR_SW_WAR
	.align		4
.L_148:
        /*0020*/ 	.byte	0x04, 0x36
        /*0022*/ 	.short	(.L_150 - .L_149)
.L_149:
        /*0024*/ 	.word	0x00000008
.L_150:


//--------------------- .nv.callgraph             --------------------------
	.section	.nv.callgraph,"",@"SHT_CUDA_CALLGRAPH"
	.align	4
	.sectionentsize	8
	.align		4
        /*0000*/ 	.word	0x00000000
	.align		4
        /*0004*/ 	.word	0xffffffff
	.align		4
        /*0008*/ 	.word	0x00000000
	.align		4
        /*000c*/ 	.word	0xfffffffe
	.align		4
        /*0010*/ 	.word	0x00000000
	.align		4
        /*0014*/ 	.word	0xfffffffd
	.align		4
        /*0018*/ 	.word	0x00000000
	.align		4
        /*001c*/ 	.word	0xfffffffc


//--------------------- .nv.constant4             --------------------------
	.section	.nv.constant4,"a",@progbits
	.align	8
	.align		8
.nv.constant4:
        /*0000*/ 	.dword	_ZN34_INTERNAL_82699ba4_4_k_cu_d093885e4cuda3std3__45__cpo5beginE
	.align		8
        /*0008*/ 	.dword	_ZN34_INTERNAL_82699ba4_4_k_cu_d093885e4cuda3std3__45__cpo3endE
	.align		8
        /*0010*/ 	.dword	_ZN34_INTERNAL_82699ba4_4_k_cu_d093885e4cuda3std3__45__cpo6cbeginE
	.align		8
        /*0018*/ 	.dword	_ZN34_INTERNAL_82699ba4_4_k_cu_d093885e4cuda3std3__45__cpo4cendE
	.align		8
        /*0020*/ 	.dword	_ZN34_INTERNAL_82699ba4_4_k_cu_d093885e4cuda3std3__45__cpo6rbeginE
	.align		8
        /*0028*/ 	.dword	_ZN34_INTERNAL_82699ba4_4_k_cu_d093885e4cuda3std3__45__cpo4rendE
	.align		8
        /*0030*/ 	.dword	_ZN34_INTERNAL_82699ba4_4_k_cu_d093885e4cuda3std3__45__cpo7crbeginE
	.align		8
        /*0038*/ 	.dword	_ZN34_INTERNAL_82699ba4_4_k_cu_d093885e4cuda3std3__45__cpo5crendE
	.align		8
        /*0040*/ 	.dword	_ZN34_INTERNAL_82699ba4_4_k_cu_d093885e4cuda3std3__436_GLOBAL__N__82699ba4_4_k_cu_d093885e6ignoreE
	.align		8
        /*0048*/ 	.dword	_ZN34_INTERNAL_82699ba4_4_k_cu_d093885e4cuda3std3__419piecewise_constructE
	.align		8
        /*0050*/ 	.dword	_ZN34_INTERNAL_82699ba4_4_k_cu_d093885e4cuda3std3__48in_placeE
	.align		8
        /*0058*/ 	.dword	_ZN34_INTERNAL_82699ba4_4_k_cu_d093885e4cuda3std3__420unreachable_sentinelE
	.align		8
        /*0060*/ 	.dword	_ZN34_INTERNAL_82699ba4_4_k_cu_d093885e4cuda3std3__47nulloptE
	.align		8
        /*0068*/ 	.dword	_ZN34_INTERNAL_82699ba4_4_k_cu_d093885e4cuda3std3__48unexpectE
	.align		8
        /*0070*/ 	.dword	_ZN34_INTERNAL_82699ba4_4_k_cu_d093885e4cuda3std6ranges3__45__cpo4swapE
	.align		8
        /*0078*/ 	.dword	_ZN34_INTERNAL_82699ba4_4_k_cu_d093885e4cuda3std6ranges3__45__cpo9iter_moveE
	.align		8
        /*0080*/ 	.dword	_ZN34_INTERNAL_82699ba4_4_k_cu_d093885e4cuda3std6ranges3__45__cpo5beginE
	.align		8
        /*0088*/ 	.dword	_ZN34_INTERNAL_82699ba4_4_k_cu_d093885e4cuda3std6ranges3__45__cpo3endE
	.align		8
        /*0090*/ 	.dword	_ZN34_INTERNAL_82699ba4_4_k_cu_d093885e4cuda3std6ranges3__45__cpo6cbeginE
	.align		8
        /*0098*/ 	.dword	_ZN34_INTERNAL_82699ba4_4_k_cu_d093885e4cuda3std6ranges3__45__cpo4cendE
	.align		8
        /*00a0*/ 	.dword	_ZN34_INTERNAL_82699ba4_4_k_cu_d093885e4cuda3std6ranges3__45__cpo7advanceE
	.align		8
        /*00a8*/ 	.dword	_ZN34_INTERNAL_82699ba4_4_k_cu_d093885e4cuda3std6ranges3__45__cpo9iter_swapE
	.align		8
        /*00b0*/ 	.dword	_ZN34_INTERNAL_82699ba4_4_k_cu_d093885e4cuda3std6ranges3__45__cpo4nextE
	.align		8
        /*00b8*/ 	.dword	_ZN34_INTERNAL_82699ba4_4_k_cu_d093885e4cuda3std6ranges3__45__cpo4prevE
	.align		8
        /*00c0*/ 	.dword	_ZN34_INTERNAL_82699ba4_4_k_cu_d093885e4cuda3std6ranges3__45__cpo4dataE
	.align		8
        /*00c8*/ 	.dword	_ZN34_INTERNAL_82699ba4_4_k_cu_d093885e4cuda3std6ranges3__45__cpo5cdataE
	.align		8
        /*00d0*/ 	.dword	_ZN34_INTERNAL_82699ba4_4_k_cu_d093885e4cuda3std6ranges3__45__cpo4sizeE
	.align		8
        /*00d8*/ 	.dword	_ZN34_INTERNAL_82699ba4_4_k_cu_d093885e4cuda3std6ranges3__45__cpo5ssizeE
	.align		8
        /*00e0*/ 	.dword	_ZN34_INTERNAL_82699ba4_4_k_cu_d093885e4cuda3std6ranges3__45__cpo8distanceE
	.align		8
        /*00e8*/ 	.dword	_ZN34_INTERNAL_82699ba4_4_k_cu_d093885e6thrust24THRUST_300001_SM_1000_NS8cuda_cub3parE
	.align		8
        /*00f0*/ 	.dword	_ZN34_INTERNAL_82699ba4_4_k_cu_d093885e6thrust24THRUST_300001_SM_1000_NS8cuda_cub10par_nosyncE
	.align		8
        /*00f8*/ 	.dword	_ZN34_INTERNAL_82699ba4_4_k_cu_d093885e6thrust24THRUST_300001_SM_1000_NS6system6detail10sequential3seqE
	.align		8
        /*0100*/ 	.dword	_ZN34_INTERNAL_82699ba4_4_k_cu_d093885e6thrust24THRUST_300001_SM_1000_NS12placeholders2_1E
	.align		8
        /*0108*/ 	.dword	_ZN34_INTERNAL_82699ba4_4_k_cu_d093885e6thrust24THRUST_300001_SM_1000_NS12placeholders2_2E
	.align		8
        /*0110*/ 	.dword	_ZN34_INTERNAL_82699ba4_4_k_cu_d093885e6thrust24THRUST_300001_SM_1000_NS12placeholders2_3E
	.align		8
        /*0118*/ 	.dword	_ZN34_INTERNAL_82699ba4_4_k_cu_d093885e6thrust24THRUST_300001_SM_1000_NS12placeholders2_4E
	.align		8
        /*0120*/ 	.dword	_ZN34_INTERNAL_82699ba4_4_k_cu_d093885e6thrust24THRUST_300001_SM_1000_NS12placeholders2_5E
	.align		8
        /*0128*/ 	.dword	_ZN34_INTERNAL_82699ba4_4_k_cu_d093885e6thrust24THRUST_300001_SM_1000_NS12placeholders2_6E
	.align		8
        /*0130*/ 	.dword	_ZN34_INTERNAL_82699ba4_4_k_cu_d093885e6thrust24THRUST_300001_SM_1000_NS12placeholders2_7E
	.align		8
        /*0138*/ 	.dword	_ZN34_INTERNAL_82699ba4_4_k_cu_d093885e6thrust24THRUST_300001_SM_1000_NS12placeholders2_8E
	.align		8
        /*0140*/ 	.dword	_ZN34_INTERNAL_82699ba4_4_k_cu_d093885e6thrust24THRUST_300001_SM_1000_NS12placeholders2_9E
	.align		8
        /*0148*/ 	.dword	_ZN34_INTERNAL_82699ba4_4_k_cu_d093885e6thrust24THRUST_300001_SM_1000_NS12placeholders3_10E
	.align		8
        /*0150*/ 	.dword	_ZN34_INTERNAL_82699ba4_4_k_cu_d093885e6thrust24THRUST_300001_SM_1000_NS3seqE


//--------------------- .text._ZN6exblas13ExDOTCompleteILm64EEEvPdPl --------------------------
	.section	.text._ZN6exblas13ExDOTCompleteILm64EEEvPdPl,"ax",@progbits
	.align	128
        .global         _ZN6exblas13ExDOTCompleteILm64EEEvPdPl
        .type           _ZN6exblas13ExDOTCompleteILm64EEEvPdPl,@function
        .size           _ZN6exblas13ExDOTCompleteILm64EEEvPdPl,(.L_x_275 - _ZN6exblas13ExDOTCompleteILm64EEEvPdPl)
        .other          _ZN6exblas13ExDOTCompleteILm64EEEvPdPl,@"STO_CUDA_ENTRY STV_DEFAULT"
_ZN6exblas13ExDOTCompleteILm64EEEvPdPl:
.text._ZN6exblas13ExDOTCompleteILm64EEEvPdPl:
[----:B------:R-:W-:Y:S01]  /*0000*/  LDC R1, c[0x0][0x37c] ;  /* 0x0000df00ff017b82 */ /* 0x000fe20000000800 */
[----:B------:R-:W0:Y:S01]  /*0010*/  S2R R3, SR_TID.X ;  /* 0x0000000000037919 */ /* 0x000e220000002100 */
[----:B------:R-:W1:Y:S01]  /*0020*/  LDCU.64 UR8, c[0x0][0x358] ;  /* 0x00006b00ff0877ac */ /* 0x000e620008000a00 */
[----:B------:R-:W-:Y:S01]  /*0030*/  BSSY.RECONVERGENT B0, `(.L_x_0) ;  /* 0x0000052000007945 */ /* 0x000fe20003800200 */
[----:B------:R-:W2:Y:S01]  /*0040*/  S2R R0, SR_CTAID.X ;  /* 0x0000000000007919 */ /* 0x000ea20000002500 */
[----:B0-----:R-:W-:-:S13]  /*0050*/  ISETP.GT.U32.AND P0, PT, R3, 0x26, PT ;  /* 0x000000260300780c */ /* 0x001fda0003f04070 */
[----:B-12---:R-:W-:Y:S05]  /*0060*/  @P0 BRA `(.L_x_1) ;  /* 0x0000000400380947 */ /* 0x006fea0003800000 */
[----:B------:R-:W-:Y:S01]  /*0070*/  IMAD R2, R0, 0x1380, RZ ;  /* 0x0000138000027824 */ /* 0x000fe200078e02ff */
[----:B------:R-:W-:Y:S01]  /*0080*/  UMOV UR4, 0x138 ;  /* 0x0000013800047882 */ /* 0x000fe20000000000 */
[----:B------:R-:W-:Y:S02]  /*0090*/  IMAD.MOV.U32 R6, RZ, RZ, RZ ;  /* 0x000000ffff067224 */ /* 0x000fe400078e00ff */
[----:B------:R-:W-:Y:S01]  /*00a0*/  IMAD.MOV.U32 R43, RZ, RZ, RZ ;  /* 0x000000ffff2b7224 */ /* 0x000fe200078e00ff */
[----:B------:R-:W-:-:S05]  /*00b0*/  LOP3.LUT R2, R3, R2, RZ, 0xfc, !PT ;  /* 0x0000000203027212 */ /* 0x000fca00078efcff */
[----:B------:R-:W-:-:S07]  /*00c0*/  VIADD R7, R2, 0x138 ;  /* 0x0000013802077836 */ /* 0x000fce0000000000 */
.L_x_2:
[----:B------:R-:W0:Y:S01]  /*00d0*/  LDC.64 R4, c[0x0][0x388] ;  /* 0x0000e200ff047b82 */ /* 0x000e220000000a00 */
[C---:B------:R-:W-:Y:S02]  /*00e0*/  VIADD R9, R7.reuse, 0xfffffec8 ;  /* 0xfffffec807097836 */ /* 0x040fe40000000000 */
[C---:B------:R-:W-:Y:S02]  /*00f0*/  VIADD R11, R7.reuse, 0xfffffeef ;  /* 0xfffffeef070b7836 */ /* 0x040fe40000000000 */
[C---:B------:R-:W-:Y:S02]  /*0100*/  VIADD R13, R7.reuse, 0xffffff16 ;  /* 0xffffff16070d7836 */ /* 0x040fe40000000000 */
[C---:B------:R-:W-:Y:S02]  /*0110*/  VIADD R15, R7.reuse, 0xffffff3d ;  /* 0xffffff3d070f7836 */ /* 0x040fe40000000000 */
[C---:B------:R-:W-:Y:S02]  /*0120*/  VIADD R17, R7.reuse, 0xffffff64 ;  /* 0xffffff6407117836 */ /* 0x040fe40000000000 */
[----:B------:R-:W-:-:S02]  /*0130*/  VIADD R19, R7, 0xffffff8b ;  /* 0xffffff8b07137836 */ /* 0x000fc40000000000 */
[C---:B------:R-:W-:Y:S02]  /*0140*/  VIADD R21, R7.reuse, 0xffffffb2 ;  /* 0xffffffb207157836 */ /* 0x040fe40000000000 */
[C---:B------:R-:W-:Y:S02]  /*0150*/  VIADD R23, R7.reuse, 0xffffffd9 ;  /* 0xffffffd907177836 */ /* 0x040fe40000000000 */
[C---:B------:R-:W-:Y:S02]  /*0160*/  VIADD R27, R7.reuse, 0x27 ;  /* 0x00000027071b7836 */ /* 0x040fe40000000000 */
[C---:B------:R-:W-:Y:S02]  /*0170*/  VIADD R29, R7.reuse, 0x4e ;  /* 0x0000004e071d7836 */ /* 0x040fe40000000000 */
[C---:B------:R-:W-:Y:S02]  /*0180*/  VIADD R31, R7.reuse, 0x75 ;  /* 0x00000075071f7836 */ /* 0x040fe40000000000 */
[----:B------:R-:W-:-:S02]  /*0190*/  VIADD R33, R7, 0x9c ;  /* 0x0000009c07217836 */ /* 0x000fc40000000000 */
[----:B0-----:R-:W-:-:S04]  /*01a0*/  IMAD.WIDE.U32 R8, R9, 0x8, R4 ;  /* 0x0000000809087825 */ /* 0x001fc800078e0004 */
[--C-:B------:R-:W-:Y:S02]  /*01b0*/  IMAD.WIDE.U32 R10, R11, 0x8, R4.reuse ;  /* 0x000000080b0a7825 */ /* 0x100fe400078e0004 */
[----:B------:R-:W2:Y:S02]  /*01c0*/  LDG.E.64 R8, desc[UR8][R8.64] ;  /* 0x0000000808087981 */ /* 0x000ea4000c1e1b00 */
[--C-:B------:R-:W-:Y:S02]  /*01d0*/  IMAD.WIDE.U32 R12, R13, 0x8, R4.reuse ;  /* 0x000000080d0c7825 */ /* 0x100fe400078e0004 */
[----:B------:R-:W2:Y:S02]  /*01e0*/  LDG.E.64 R10, desc[UR8][R10.64] ;  /* 0x000000080a0a7981 */ /* 0x000ea4000c1e1b00 */
[--C-:B------:R-:W-:Y:S02]  /*01f0*/  IMAD.WIDE.U32 R14, R15, 0x8, R4.reuse ;  /* 0x000000080f0e7825 */ /* 0x100fe400078e0004 */
[----:B------:R-:W3:Y:S02]  /*0200*/  LDG.E.64 R12, desc[UR8][R12.64] ;  /* 0x000000080c0c7981 */ /* 0x000ee4000c1e1b00 */
[----:B------:R-:W-:-:S02]  /*0210*/  IMAD.WIDE.U32 R16, R17, 0x8, R4 ;  /* 0x0000000811107825 */ /* 0x000fc400078e0004 */
[----:B------:R-:W3:Y:S02]  /*0220*/  LDG.E.64 R14, desc[UR8][R14.64] ;  /* 0x000000080e0e7981 */ /* 0x000ee4000c1e1b00 */
[--C-:B------:R-:W-:Y:S02]  /*0230*/  IMAD.WIDE.U32 R18, R19, 0x8, R4.reuse ;  /* 0x0000000813127825 */ /* 0x100fe400078e0004 */
[----:B------:R-:W4:Y:S02]  /*0240*/  LDG.E.64 R16, desc[UR8][R16.64] ;  /* 0x0000000810107981 */ /* 0x000f24000c1e1b00 */
[--C-:B------:R-:W-:Y:S02]  /*0250*/  IMAD.WIDE.U32 R20, R21, 0x8, R4.reuse ;  /* 0x0000000815147825 */ /* 0x100fe400078e0004 */
[----:B------:R-:W4:Y:S02]  /*0260*/  LDG.E.64 R18, desc[UR8][R18.64] ;  /* 0x0000000812127981 */ /* 0x000f24000c1e1b00 */
[----:B------:R-:W-:-:S02]  /*0270*/  IMAD.WIDE.U32 R22, R23, 0x8, R4 ;  /* 0x0000000817167825 */ /* 0x000fc400078e0004 */
[----:B------:R-:W5:Y:S02]  /*0280*/  LDG.E.64 R20, desc[UR8][R20.64] ;  /* 0x0000000814147981 */ /* 0x000f64000c1e1b00 */
[--C-:B------:R-:W-:Y:S02]  /*0290*/  IMAD.WIDE.U32 R26, R27, 0x8, R4.reuse ;  /* 0x000000081b1a7825 */ /* 0x100fe400078e0004 */
[----:B------:R-:W5:Y:S02]  /*02a0*/  LDG.E.64 R22, desc[UR8][R22.64] ;  /* 0x0000000816167981 */ /* 0x000f64000c1e1b00 */
[C---:B------:R-:W-:Y:S02]  /*02b0*/  IMAD.WIDE.U32 R24, R7.reuse, 0x8, R4 ;  /* 0x0000000807187825 */ /* 0x040fe400078e0004 */
[----:B------:R-:W5:Y:S02]  /*02c0*/  LDG.E.64 R26, desc[UR8][R26.64] ;  /* 0x000000081a1a7981 */ /* 0x000f64000c1e1b00 */
[----:B------:R-:W-:-:S02]  /*02d0*/  VIADD R35, R7, 0xc3 ;  /* 0x000000c307237836 */ /* 0x000fc40000000000 */
[--C-:B------:R-:W-:Y:S01]  /*02e0*/  IMAD.WIDE.U32 R28, R29, 0x8, R4.reuse ;  /* 0x000000081d1c7825 */ /* 0x100fe200078e0004 */
[----:B------:R-:W5:Y:S03]  /*02f0*/  LDG.E.64 R24, desc[UR8][R24.64] ;  /* 0x0000000818187981 */ /* 0x000f66000c1e1b00 */
[--C-:B------:R-:W-:Y:S02]  /*0300*/  IMAD.WIDE.U32 R30, R31, 0x8, R4.reuse ;  /* 0x000000081f1e7825 */ /* 0x100fe400078e0004 */
[----:B------:R-:W5:Y:S02]  /*0310*/  LDG.E.64 R28, desc[UR8][R28.64] ;  /* 0x000000081c1c7981 */ /* 0x000f64000c1e1b00 */
[C---:B------:R-:W-:Y:S02]  /*0320*/  VIADD R39, R7.reuse, 0x111 ;  /* 0x0000011107277836 */ /* 0x040fe40000000000 */
[----:B------:R-:W-:Y:S01]  /*0330*/  VIADD R37, R7, 0xea ;  /* 0x000000ea07257836 */ /* 0x000fe20000000000 */
[----:B------:R-:W5:Y:S01]  /*0340*/  LDG.E.64 R30, desc[UR8][R30.64] ;  /* 0x000000081e1e7981 */ /* 0x000f62000c1e1b00 */
[----:B------:R-:W-:-:S04]  /*0350*/  IMAD.WIDE.U32 R32, R33, 0x8, R4 ;  /* 0x0000000821207825 */ /* 0x000fc800078e0004 */
[--C-:B------:R-:W-:Y:S02]  /*0360*/  IMAD.WIDE.U32 R34, R35, 0x8, R4.reuse ;  /* 0x0000000823227825 */ /* 0x100fe400078e0004 */
[----:B------:R-:W5:Y:S02]  /*0370*/  LDG.E.64 R32, desc[UR8][R32.64] ;  /* 0x0000000820207981 */ /* 0x000f64000c1e1b00 */
[--C-:B------:R-:W-:Y:S02]  /*0380*/  IMAD.WIDE.U32 R36, R37, 0x8, R4.reuse ;  /* 0x0000000825247825 */ /* 0x100fe400078e0004 */
[----:B------:R-:W5:Y:S02]  /*0390*/  LDG.E.64 R34, desc[UR8][R34.64] ;  /* 0x0000000822227981 */ /* 0x000f64000c1e1b00 */
[----:B------:R-:W-:Y:S02]  /*03a0*/  IMAD.WIDE.U32 R38, R39, 0x8, R4 ;  /* 0x0000000827267825 */ /* 0x000fe400078e0004 */
[----:B------:R-:W5:Y:S04]  /*03b0*/  LDG.E.64 R36, desc[UR8][R36.64] ;  /* 0x0000000824247981 */ /* 0x000f68000c1e1b00 */
[----:B------:R-:W5:Y:S01]  /*03c0*/  LDG.E.64 R38, desc[UR8][R38.64] ;  /* 0x0000000826267981 */ /* 0x000f62000c1e1b00 */
[----:B------:R-:W-:-:S04]  /*03d0*/  UIADD3 UR4, UPT, UPT, UR4, 0x270, URZ ;  /* 0x0000027004047890 */ /* 0x000fc8000fffe0ff */
[----:B------:R-:W-:Y:S01]  /*03e0*/  UISETP.NE.AND UP0, UPT, UR4, 0x14b8, UPT ;  /* 0x000014b80400788c */ /* 0x000fe2000bf05270 */
[----:B------:R-:W-:Y:S01]  /*03f0*/  VIADD R7, R7, 0x270 ;  /* 0x0000027007077836 */ /* 0x000fe20000000000 */
[----:B--2---:R-:W-:-:S04]  /*0400*/  IADD3 R41, P0, P1, R10, R8, R6 ;  /* 0x000000080a297210 */ /* 0x004fc8000791e006 */
[----:B------:R-:W-:Y:S02]  /*0410*/  IADD3.X R11, PT, PT, R11, R9, R43, P0, P1 ;  /* 0x000000090b0b7210 */ /* 0x000fe400007e242b */
[----:B---3--:R-:W-:-:S04]  /*0420*/  IADD3 R41, P2, P3, R14, R12, R41 ;  /* 0x0000000c0e297210 */ /* 0x008fc80007b5e029 */
[----:B------:R-:W-:Y:S02]  /*0430*/  IADD3.X R13, PT, PT, R15, R13, R11, P2, P3 ;  /* 0x0000000d0f0d7210 */ /* 0x000fe400017e640b */
[----:B----4-:R-:W-:-:S04]  /*0440*/  IADD3 R9, P0, P1, R18, R16, R41 ;  /* 0x0000001012097210 */ /* 0x010fc8000791e029 */
[----:B------:R-:W-:Y:S02]  /*0450*/  IADD3.X R17, PT, PT, R19, R17, R13, P0, P1 ;  /* 0x0000001113117210 */ /* 0x000fe400007e240d */
[----:B-----5:R-:W-:-:S04]  /*0460*/  IADD3 R9, P2, P3, R22, R20, R9 ;  /* 0x0000001416097210 */ /* 0x020fc80007b5e009 */
[----:B------:R-:W-:Y:S02]  /*0470*/  IADD3.X R21, PT, PT, R23, R21, R17, P2, P3 ;  /* 0x0000001517157210 */ /* 0x000fe400017e6411 */
[----:B------:R-:W-:-:S04]  /*0480*/  IADD3 R9, P0, P1, R26, R24, R9 ;  /* 0x000000181a097210 */ /* 0x000fc8000791e009 */
[----:B------:R-:W-:Y:S02]  /*0490*/  IADD3.X R25, PT, PT, R27, R25, R21, P0, P1 ;  /* 0x000000191b197210 */ /* 0x000fe400007e2415 */
[----:B------:R-:W-:-:S04]  /*04a0*/  IADD3 R9, P2, P3, R30, R28, R9 ;  /* 0x0000001c1e097210 */ /* 0x000fc80007b5e009 */
[----:B------:R-:W-:Y:S02]  /*04b0*/  IADD3.X R29, PT, PT, R31, R29, R25, P2, P3 ;  /* 0x0000001d1f1d7210 */ /* 0x000fe400017e6419 */
[----:B------:R-:W-:-:S04]  /*04c0*/  IADD3 R9, P0, P1, R34, R32, R9 ;  /* 0x0000002022097210 */ /* 0x000fc8000791e009 */
[----:B------:R-:W-:Y:S02]  /*04d0*/  IADD3.X R33, PT, PT, R35, R33, R29, P0, P1 ;  /* 0x0000002123217210 */ /* 0x000fe400007e241d */
[----:B------:R-:W-:-:S04]  /*04e0*/  IADD3 R6, P2, P3, R38, R36, R9 ;  /* 0x0000002426067210 */ /* 0x000fc80007b5e009 */
[----:B------:R-:W-:Y:S01]  /*04f0*/  IADD3.X R43, PT, PT, R39, R37, R33, P2, P3 ;  /* 0x00000025272b7210 */ /* 0x000fe200017e6421 */
[----:B------:R-:W-:Y:S08]  /*0500*/  BRA.U UP0, `(.L_x_2) ;  /* 0xfffffff900f07547 */ /* 0x000ff0000b83ffff */
[----:B------:R-:W-:-:S04]  /*0510*/  IMAD R7, R0, 0x27, R3 ;  /* 0x0000002700077824 */ /* 0x000fc800078e0203 */
[----:B------:R-:W-:-:S04]  /*0520*/  IMAD.WIDE.U32 R4, R7, 0x8, R4 ;  /* 0x0000000807047825 */ /* 0x000fc800078e0004 */
[----:B------:R-:W-:-:S05]  /*0530*/  IMAD.MOV.U32 R7, RZ, RZ, R43 ;  /* 0x000000ffff077224 */ /* 0x000fca00078e002b */
[----:B------:R0:W-:Y:S02]  /*0540*/  STG.E.64 desc[UR8][R4.64], R6 ;  /* 0x0000000604007986 */ /* 0x0001e4000c101b08 */
.L_x_1:
[----:B------:R-:W-:Y:S05]  /*0550*/  BSYNC.RECONVERGENT B0 ;  /* 0x0000000000007941 */ /* 0x000fea0003800200 */
.L_x_0:
[----:B------:R-:W-:Y:S01]  /*0560*/  BAR.SYNC.DEFER_BLOCKING 0x0 ;  /* 0x0000000000007b1d */ /* 0x000fe20000010000 */
[----:B------:R-:W-:Y:S02]  /*0570*/  ISETP.NE.AND P1, PT, R3, RZ, PT ;  /* 0x000000ff0300720c */ /* 0x000fe40003f25270 */
[----:B------:R-:W-:-:S03]  /*0580*/  ISETP.NE.AND P0, PT, R0, RZ, PT ;  /* 0x000000ff0000720c */ /* 0x000fc60003f05270 */
[----:B------:R-:W-:Y:S01]  /*0590*/  BSSY.RECONVERGENT B0, `(.L_x_3) ;  /* 0x00000c6000007945 */ /* 0x000fe20003800200 */
[----:B------:R-:W-:-:S07]  /*05a0*/  ISETP.GT.U32.OR P0, PT, R3, 0x26, P0 ;  /* 0x000000260300780c */ /* 0x000fce0000704470 */
[----:B------:R-:W-:Y:S06]  /*05b0*/  @P1 BRA `(.L_x_4) ;  /* 0x0000000c000c1947 */ /* 0x000fec0003800000 */
[----:B------:R-:W1:Y:S01]  /*05c0*/  LDC.64 R86, c[0x0][0x388] ;  /* 0x0000e200ff567b82 */ /* 0x000e620000000a00 */
[----:B0-----:R-:W-:-:S04]  /*05d0*/  IMAD R5, R0, 0x27, RZ ;  /* 0x0000002700057824 */ /* 0x001fc800078e02ff */
[----:B-1----:R-:W-:-:S05]  /*05e0*/  IMAD.WIDE.U32 R86, R5, 0x8, R86 ;  /* 0x0000000805567825 */ /* 0x002fca00078e0056 */
[----:B------:R-:W2:Y:S04]  /*05f0*/  LDG.E.64 R90, desc[UR8][R86.64] ;  /* 0x00000008565a7981 */ /* 0x000ea8000c1e1b00 */
[----:B------:R-:W2:Y:S04]  /*0600*/  LDG.E.64 R26, desc[UR8][R86.64+0x8] ;  /* 0x00000808561a7981 */ /* 0x000ea8000c1e1b00 */
[----:B------:R-:W3:Y:S04]  /*0610*/  LDG.E.64 R30, desc[UR8][R86.64+0x10] ;  /* 0x00001008561e7981 */ /* 0x000ee8000c1e1b00 */
[----:B------:R-:W4:Y:S04]  /*0620*/  LDG.E.64 R32, desc[UR8][R86.64+0x18] ;  /* 0x0000180856207981 */ /* 0x000f28000c1e1b00 */
[----:B------:R-:W5:Y:S04]  /*0630*/  LDG.E.64 R24, desc[UR8][R86.64+0x20] ;  /* 0x0000200856187981 */ /* 0x000f68000c1e1b00 */
        /* <DEDUP_REMOVED lines=33> */
[----:B------:R-:W5:Y:S01]  /*0850*/  LDG.E.64 R44, desc[UR8][R86.64+0x130] ;  /* 0x00013008562c7981 */ /* 0x000f62000c1e1b00 */
[----:B--2---:R-:W-:-:S04]  /*0860*/  LEA.HI.SX32 R88, P2, R91, R26, 0x8 ;  /* 0x0000001a5b587211 */ /* 0x004fc800078542ff */
[C---:B------:R-:W-:Y:S02]  /*0870*/  LEA.HI.X.SX32 R29, R91.reuse, R27, 0x1, P2 ;  /* 0x0000001b5b1d7211 */ /* 0x040fe400010f0eff */
[----:B------:R-:W-:Y:S02]  /*0880*/  LOP3.LUT R91, R91, 0xffffff, RZ, 0xc0, !PT ;  /* 0x00ffffff5b5b7812 */ /* 0x000fe400078ec0ff */
[C---:B---3--:R-:W-:Y:S02]  /*0890*/  LEA.HI.SX32 R42, P2, R29.reuse, R30, 0x8 ;  /* 0x0000001e1d2a7211 */ /* 0x048fe400078542ff */
[C---:B------:R-:W-:Y:S01]  /*08a0*/  LOP3.LUT R89, R29.reuse, 0xffffff, RZ, 0xc0, !PT ;  /* 0x00ffffff1d597812 */ /* 0x040fe200078ec0ff */
[----:B------:R-:W-:Y:S01]  /*08b0*/  STG.E.64 desc[UR8][R86.64], R90 ;  /* 0x0000005a56007986 */ /* 0x000fe2000c101b08 */
[----:B------:R-:W-:-:S03]  /*08c0*/  LEA.HI.X.SX32 R31, R29, R31, 0x1, P2 ;  /* 0x0000001f1d1f7211 */ /* 0x000fc600010f0eff */
[----:B------:R-:W-:Y:S01]  /*08d0*/  STG.E.64 desc[UR8][R86.64+0x8], R88 ;  /* 0x0000085856007986 */ /* 0x000fe2000c101b08 */
[C---:B----4-:R-:W-:Y:S02]  /*08e0*/  LEA.HI.SX32 R40, P2, R31.reuse, R32, 0x8 ;  /* 0x000000201f287211 */ /* 0x050fe400078542ff */
[C---:B------:R-:W-:Y:S02]  /*08f0*/  LOP3.LUT R43, R31.reuse, 0xffffff, RZ, 0xc0, !PT ;  /* 0x00ffffff1f2b7812 */ /* 0x040fe400078ec0ff */
[----:B------:R-:W-:-:S03]  /*0900*/  LEA.HI.X.SX32 R27, R31, R33, 0x1, P2 ;  /* 0x000000211f1b7211 */ /* 0x000fc600010f0eff */
[----:B------:R-:W-:Y:S01]  /*0910*/  STG.E.64 desc[UR8][R86.64+0x10], R42 ;  /* 0x0000102a56007986 */ /* 0x000fe2000c101b08 */
[C---:B-----5:R-:W-:Y:S02]  /*0920*/  LEA.HI.SX32 R38, P2, R27.reuse, R24, 0x8 ;  /* 0x000000181b267211 */ /* 0x060fe400078542ff */
[C---:B------:R-:W-:Y:S02]  /*0930*/  LOP3.LUT R41, R27.reuse, 0xffffff, RZ, 0xc0, !PT ;  /* 0x00ffffff1b297812 */ /* 0x040fe400078ec0ff */
[----:B------:R-:W-:-:S03]  /*0940*/  LEA.HI.X.SX32 R25, R27, R25, 0x1, P2 ;  /* 0x000000191b197211 */ /* 0x000fc600010f0eff */
[----:B------:R-:W-:Y:S01]  /*0950*/  STG.E.64 desc[UR8][R86.64+0x18], R40 ;  /* 0x0000182856007986 */ /* 0x000fe2000c101b08 */
[C---:B------:R-:W-:Y:S02]  /*0960*/  LEA.HI.SX32 R36, P2, R25.reuse, R8, 0x8 ;  /* 0x0000000819247211 */ /* 0x040fe400078542ff */
        /* <DEDUP_REMOVED lines=10> */
[----:B------:R0:W-:Y:S01]  /*0a10*/  STG.E.64 desc[UR8][R86.64+0x30], R34 ;  /* 0x0000302256007986 */ /* 0x0001e2000c101b08 */
        /* <DEDUP_REMOVED lines=56> */
[----:B------:R-:W-:-:S04]  /*0da0*/  LEA.HI.SX32 R78, P2, R85, R78, 0x8 ;  /* 0x0000004e554e7211 */ /* 0x000fc800078542ff */
[C---:B------:R-:W-:Y:S02]  /*0db0*/  LEA.HI.X.SX32 R79, R85.reuse, R79, 0x1, P2 ;  /* 0x0000004f554f7211 */ /* 0x040fe400010f0eff */
[----:B------:R-:W-:Y:S02]  /*0dc0*/  LOP3.LUT R85, R85, 0xffffff, RZ, 0xc0, !PT ;  /* 0x00ffffff55557812 */ /* 0x000fe400078ec0ff */
[----:B------:R-:W-:-:S03]  /*0dd0*/  LEA.HI.SX32 R76, P2, R79, R76, 0x8 ;  /* 0x0000004c4f4c7211 */ /* 0x000fc600078542ff */
[----:B------:R-:W-:Y:S01]  /*0de0*/  STG.E.64 desc[UR8][R86.64+0xa8], R84 ;  /* 0x0000a85456007986 */ /* 0x000fe2000c101b08 */
[C---:B------:R-:W-:Y:S02]  /*0df0*/  LEA.HI.X.SX32 R77, R79.reuse, R77, 0x1, P2 ;  /* 0x0000004d4f4d7211 */ /* 0x040fe400010f0eff */
[----:B------:R-:W-:Y:S02]  /*0e00*/  LOP3.LUT R79, R79, 0xffffff, RZ, 0xc0, !PT ;  /* 0x00ffffff4f4f7812 */ /* 0x000fe400078ec0ff */
[----:B------:R-:W-:-:S03]  /*0e10*/  LEA.HI.SX32 R4, P2, R77, R74, 0x8 ;  /* 0x0000004a4d047211 */ /* 0x000fc600078542ff */
[----:B------:R-:W-:Y:S01]  /*0e20*/  STG.E.64 desc[UR8][R86.64+0xb0], R78 ;  /* 0x0000b04e56007986 */ /* 0x000fe2000c101b08 */
[C---:B------:R-:W-:Y:S02]  /*0e30*/  LEA.HI.X.SX32 R75, R77.reuse, R75, 0x1, P2 ;  /* 0x0000004b4d4b7211 */ /* 0x040fe400010f0eff */
[----:B------:R-:W-:Y:S02]  /*0e40*/  LOP3.LUT R77, R77, 0xffffff, RZ, 0xc0, !PT ;  /* 0x00ffffff4d4d7812 */ /* 0x000fe400078ec0ff */
[C---:B------:R-:W-:Y:S02]  /*0e50*/  LEA.HI.SX32 R8, P2, R75.reuse, R72, 0x8 ;  /* 0x000000484b087211 */ /* 0x040fe400078542ff */
[C---:B------:R-:W-:Y:S01]  /*0e60*/  LOP3.LUT R5, R75.reuse, 0xffffff, RZ, 0xc0, !PT ;  /* 0x00ffffff4b057812 */ /* 0x040fe200078ec0ff */
[----:B------:R-:W-:Y:S01]  /*0e70*/  STG.E.64 desc[UR8][R86.64+0xb8], R76 ;  /* 0x0000b84c56007986 */ /* 0x000fe2000c101b08 */
[----:B------:R-:W-:-:S03]  /*0e80*/  LEA.HI.X.SX32 R73, R75, R73, 0x1, P2 ;  /* 0x000000494b497211 */ /* 0x000fc600010f0eff */
[----:B------:R5:W-:Y:S01]  /*0e90*/  STG.E.64 desc[UR8][R86.64+0xc0], R4 ;  /* 0x0000c00456007986 */ /* 0x000be2000c101b08 */
[C---:B0-----:R-:W-:Y:S02]  /*0ea0*/  LEA.HI.SX32 R34, P2, R73.reuse, R70, 0x8 ;  /* 0x0000004649227211 */ /* 0x041fe400078542ff */
[C---:B------:R-:W-:Y:S02]  /*0eb0*/  LOP3.LUT R9, R73.reuse, 0xffffff, RZ, 0xc0, !PT ;  /* 0x00ffffff49097812 */ /* 0x040fe400078ec0ff */
[----:B------:R-:W-:-:S03]  /*0ec0*/  LEA.HI.X.SX32 R71, R73, R71, 0x1, P2 ;  /* 0x0000004749477211 */ /* 0x000fc600010f0eff */
[----:B------:R0:W-:Y:S01]  /*0ed0*/  STG.E.64 desc[UR8][R86.64+0xc8], R8 ;  /* 0x0000c80856007986 */ /* 0x0001e2000c101b08 */
[C---:B-1----:R-:W-:Y:S02]  /*0ee0*/  LEA.HI.SX32 R30, P2, R71.reuse, R68, 0x8 ;  /* 0x00000044471e7211 */ /* 0x042fe400078542ff */
[C---:B------:R-:W-:Y:S02]  /*0ef0*/  LOP3.LUT R35, R71.reuse, 0xffffff, RZ, 0xc0, !PT ;  /* 0x00ffffff47237812 */ /* 0x040fe400078ec0ff */
[----:B------:R-:W-:-:S03]  /*0f00*/  LEA.HI.X.SX32 R69, R71, R69, 0x1, P2 ;  /* 0x0000004547457211 */ /* 0x000fc600010f0eff */
[----:B------:R-:W-:Y:S01]  /*0f10*/  STG.E.64 desc[UR8][R86.64+0xd0], R34 ;  /* 0x0000d02256007986 */ /* 0x000fe2000c101b08 */
[C---:B--2---:R-:W-:Y:S02]  /*0f20*/  LEA.HI.SX32 R26, P2, R69.reuse, R66, 0x8 ;  /* 0x00000042451a7211 */ /* 0x044fe400078542ff */
[C---:B------:R-:W-:Y:S02]  /*0f30*/  LOP3.LUT R31, R69.reuse, 0xffffff, RZ, 0xc0, !PT ;  /* 0x00ffffff451f7812 */ /* 0x040fe400078ec0ff */
[----:B------:R-:W-:-:S03]  /*0f40*/  LEA.HI.X.SX32 R67, R69, R67, 0x1, P2 ;  /* 0x0000004345437211 */ /* 0x000fc600010f0eff */
[----:B------:R-:W-:Y:S01]  /*0f50*/  STG.E.64 desc[UR8][R86.64+0xd8], R30 ;  /* 0x0000d81e56007986 */ /* 0x000fe2000c101b08 */
[C---:B------:R-:W-:Y:S02]  /*0f60*/  LEA.HI.SX32 R6, P2, R67.reuse, R64, 0x8 ;  /* 0x0000004043067211 */ /* 0x040fe400078542ff */
[C---:B------:R-:W-:Y:S02]  /*0f70*/  LOP3.LUT R27, R67.reuse, 0xffffff, RZ, 0xc0, !PT ;  /* 0x00ffffff431b7812 */ /* 0x040fe400078ec0ff */
[----:B------:R-:W-:-:S03]  /*0f80*/  LEA.HI.X.SX32 R65, R67, R65, 0x1, P2 ;  /* 0x0000004143417211 */ /* 0x000fc600010f0eff */
[----:B------:R-:W-:Y:S01]  /*0f90*/  STG.E.64 desc[UR8][R86.64+0xe0], R26 ;  /* 0x0000e01a56007986 */ /* 0x000fe2000c101b08 */
[C---:B---3--:R-:W-:Y:S02]  /*0fa0*/  LEA.HI.SX32 R18, P2, R65.reuse, R60, 0x8 ;  /* 0x0000003c41127211 */ /* 0x048fe400078542ff */
[C---:B------:R-:W-:Y:S02]  /*0fb0*/  LOP3.LUT R7, R65.reuse, 0xffffff, RZ, 0xc0, !PT ;  /* 0x00ffffff41077812 */ /* 0x040fe400078ec0ff */
[----:B------:R-:W-:-:S03]  /*0fc0*/  LEA.HI.X.SX32 R61, R65, R61, 0x1, P2 ;  /* 0x0000003d413d7211 */ /* 0x000fc600010f0eff */
[----:B------:R1:W-:Y:S01]  /*0fd0*/  STG.E.64 desc[UR8][R86.64+0xe8], R6 ;  /* 0x0000e80656007986 */ /* 0x0003e2000c101b08 */
[C---:B------:R-:W-:Y:S02]  /*0fe0*/  LEA.HI.SX32 R10, P2, R61.reuse, R58, 0x8 ;  /* 0x0000003a3d0a7211 */ /* 0x040fe400078542ff */
[C---:B------:R-:W-:Y:S02]  /*0ff0*/  LOP3.LUT R19, R61.reuse, 0xffffff, RZ, 0xc0, !PT ;  /* 0x00ffffff3d137812 */ /* 0x040fe400078ec0ff */
[----:B------:R-:W-:-:S03]  /*1000*/  LEA.HI.X.SX32 R59, R61, R59, 0x1, P2 ;  /* 0x0000003b3d3b7211 */ /* 0x000fc600010f0eff */
[----:B------:R2:W-:Y:S01]  /*1010*/  STG.E.64 desc[UR8][R86.64+0xf0], R18 ;  /* 0x0000f01256007986 */ /* 0x0005e2000c101b08 */
[C---:B----4-:R-:W-:Y:S02]  /*1020*/  LEA.HI.SX32 R12, P2, R59.reuse, R56, 0x8 ;  /* 0x000000383b0c7211 */ /* 0x050fe400078542ff */
[C---:B------:R-:W-:Y:S02]  /*1030*/  LOP3.LUT R11, R59.reuse, 0xffffff, RZ, 0xc0, !PT ;  /* 0x00ffffff3b0b7812 */ /* 0x040fe400078ec0ff */
[----:B------:R-:W-:-:S03]  /*1040*/  LEA.HI.X.SX32 R57, R59, R57, 0x1, P2 ;  /* 0x000000393b397211 */ /* 0x000fc600010f0eff */
[----:B------:R2:W-:Y:S01]  /*1050*/  STG.E.64 desc[UR8][R86.64+0xf8], R10 ;  /* 0x0000f80a56007986 */ /* 0x0005e2000c101b08 */
[C---:B------:R-:W-:Y:S02]  /*1060*/  LEA.HI.SX32 R14, P2, R57.reuse, R54, 0x8 ;  /* 0x00000036390e7211 */ /* 0x040fe400078542ff */
[C---:B------:R-:W-:Y:S02]  /*1070*/  LOP3.LUT R13, R57.reuse, 0xffffff, RZ, 0xc0, !PT ;  /* 0x00ffffff390d7812 */ /* 0x040fe400078ec0ff */
[----:B------:R-:W-:-:S03]  /*1080*/  LEA.HI.X.SX32 R55, R57, R55, 0x1, P2 ;  /* 0x0000003739377211 */ /* 0x000fc600010f0eff */
[----:B------:R2:W-:Y:S01]  /*1090*/  STG.E.64 desc[UR8][R86.64+0x100], R12 ;  /* 0x0001000c56007986 */ /* 0x0005e2000c101b08 */
[C---:B------:R-:W-:Y:S02]  /*10a0*/  LEA.HI.SX32 R16, P2, R55.reuse, R52, 0x8 ;  /* 0x0000003437107211 */ /* 0x040fe400078542ff */
[C---:B------:R-:W-:Y:S02]  /*10b0*/  LOP3.LUT R15, R55.reuse, 0xffffff, RZ, 0xc0, !PT ;  /* 0x00ffffff370f7812 */ /* 0x040fe400078ec0ff */
[----:B------:R-:W-:-:S03]  /*10c0*/  LEA.HI.X.SX32 R53, R55, R53, 0x1, P2 ;  /* 0x0000003537357211 */ /* 0x000fc600010f0eff */
[----:B------:R2:W-:Y:S01]  /*10d0*/  STG.E.64 desc[UR8][R86.64+0x108], R14 ;  /* 0x0001080e56007986 */ /* 0x0005e2000c101b08 */
[C---:B-----5:R-:W-:Y:S02]  /*10e0*/  LEA.HI.SX32 R4, P2, R53.reuse, R50, 0x8 ;  /* 0x0000003235047211 */ /* 0x060fe400078542ff */
[C---:B------:R-:W-:Y:S02]  /*10f0*/  LOP3.LUT R17, R53.reuse, 0xffffff, RZ, 0xc0, !PT ;  /* 0x00ffffff35117812 */ /* 0x040fe400078ec0ff */
[----:B------:R-:W-:-:S03]  /*1100*/  LEA.HI.X.SX32 R51, R53, R51, 0x1, P2 ;  /* 0x0000003335337211 */ /* 0x000fc600010f0eff */
[----:B------:R2:W-:Y:S01]  /*1110*/  STG.E.64 desc[UR8][R86.64+0x110], R16 ;  /* 0x0001101056007986 */ /* 0x0005e2000c101b08 */
[C---:B0-----:R-:W-:Y:S02]  /*1120*/  LEA.HI.SX32 R8, P2, R51.reuse, R48, 0x8 ;  /* 0x0000003033087211 */ /* 0x041fe400078542ff */
[C---:B------:R-:W-:Y:S02]  /*1130*/  LOP3.LUT R5, R51.reuse, 0xffffff, RZ, 0xc0, !PT ;  /* 0x00ffffff33057812 */ /* 0x040fe400078ec0ff */
[----:B------:R-:W-:-:S03]  /*1140*/  LEA.HI.X.SX32 R49, R51, R49, 0x1, P2 ;  /* 0x0000003133317211 */ /* 0x000fc600010f0eff */
[----:B------:R2:W-:Y:S01]  /*1150*/  STG.E.64 desc[UR8][R86.64+0x118], R4 ;  /* 0x0001180456007986 */ /* 0x0005e2000c101b08 */
[C---:B------:R-:W-:Y:S02]  /*1160*/  LEA.HI.SX32 R20, P2, R49.reuse, R46, 0x8 ;  /* 0x0000002e31147211 */ /* 0x040fe400078542ff */
[C---:B------:R-:W-:Y:S02]  /*1170*/  LOP3.LUT R9, R49.reuse, 0xffffff, RZ, 0xc0, !PT ;  /* 0x00ffffff31097812 */ /* 0x040fe400078ec0ff */
[----:B------:R-:W-:-:S03]  /*1180*/  LEA.HI.X.SX32 R47, R49, R47, 0x1, P2 ;  /* 0x0000002f312f7211 */ /* 0x000fc600010f0eff */
[----:B------:R2:W-:Y:S01]  /*1190*/  STG.E.64 desc[UR8][R86.64+0x120], R8 ;  /* 0x0001200856007986 */ /* 0x0005e2000c101b08 */
[C---:B-1----:R-:W-:Y:S02]  /*11a0*/  LEA.HI.SX32 R6, P2, R47.reuse, R44, 0x8 ;  /* 0x0000002c2f067211 */ /* 0x042fe400078542ff */
[C---:B------:R-:W-:Y:S02]  /*11b0*/  LOP3.LUT R21, R47.reuse, 0xffffff, RZ, 0xc0, !PT ;  /* 0x00ffffff2f157812 */ /* 0x040fe400078ec0ff */
[----:B------:R-:W-:-:S03]  /*11c0*/  LEA.HI.X.SX32 R7, R47, R45, 0x1, P2 ;  /* 0x0000002d2f077211 */ /* 0x000fc600010f0eff */
[----:B------:R2:W-:Y:S04]  /*11d0*/  STG.E.64 desc[UR8][R86.64+0x128], R20 ;  /* 0x0001281456007986 */ /* 0x0005e8000c101b08 */
[----:B------:R2:W-:Y:S02]  /*11e0*/  STG.E.64 desc[UR8][R86.64+0x130], R6 ;  /* 0x0001300656007986 */ /* 0x0005e4000c101b08 */
.L_x_4:
[----:B------:R-:W-:Y:S05]  /*11f0*/  BSYNC.RECONVERGENT B0 ;  /* 0x0000000000007941 */ /* 0x000fea0003800200 */
.L_x_3:
[----:B------:R-:W-:Y:S06]  /*1200*/  BAR.SYNC.DEFER_BLOCKING 0x0 ;  /* 0x0000000000007b1d */ /* 0x000fec0000010000 */
[----:B------:R-:W-:Y:S05]  /*1210*/  @P0 EXIT ;  /* 0x000000000000094d */ /* 0x000fea0003800000 */
[----:B------:R-:W1:Y:S01]  /*1220*/  LDCU UR5, c[0x0][0x370] ;  /* 0x00006e00ff0577ac */ /* 0x000e620008000800 */
[----:B0-2---:R-:W-:Y:S01]  /*1230*/  CS2R R4, SRZ ;  /* 0x0000000000047805 */ /* 0x005fe2000001ff00 */
[----:B------:R-:W-:Y:S01]  /*1240*/  IMAD.MOV.U32 R0, RZ, RZ, RZ ;  /* 0x000000ffff007224 */ /* 0x000fe200078e00ff */
[----:B-1----:R-:W-:Y:S02]  /*1250*/  UISETP.GE.U32.AND UP0, UPT, UR5, 0x10, UPT ;  /* 0x000000100500788c */ /* 0x002fe4000bf06070 */
[----:B------:R-:W-:-:S07]  /*1260*/  ULOP3.LUT UR6, UR5, 0xf, URZ, 0xc0, !UPT ;  /* 0x0000000f05067892 */ /* 0x000fce000f8ec0ff */
[----:B------:R-:W-:Y:S05]  /*1270*/  BRA.U !UP0, `(.L_x_5) ;  /* 0x0000000508287547 */ /* 0x000fea000b800000 */
[----:B------:R-:W-:Y:S01]  /*1280*/  ULOP3.LUT UR7, UR5, 0x7ffffff0, URZ, 0xc0, !UPT ;  /* 0x7ffffff005077892 */ /* 0x000fe2000f8ec0ff */
[----:B------:R-:W-:Y:S01]  /*1290*/  VIADD R13, R3, 0x138 ;  /* 0x00000138030d7836 */ /* 0x000fe20000000000 */
[----:B------:R-:W-:Y:S01]  /*12a0*/  ULOP3.LUT UR4, UR5, 0xfffffff0, URZ, 0xc0, !UPT ;  /* 0xfffffff005047892 */ /* 0x000fe2000f8ec0ff */
[----:B------:R-:W-:-:S03]  /*12b0*/  CS2R R4, SRZ ;  /* 0x0000000000047805 */ /* 0x000fc6000001ff00 */
[----:B------:R-:W-:Y:S01]  /*12c0*/  IMAD.U32 R0, RZ, RZ, UR7 ;  /* 0x00000007ff007e24 */ /* 0x000fe2000f8e00ff */
[----:B------:R-:W-:-:S12]  /*12d0*/  UIADD3 UR4, UPT, UPT, -UR4, URZ, URZ ;  /* 0x000000ff04047290 */ /* 0x000fd8000fffe1ff */
.L_x_6:
        /* <DEDUP_REMOVED lines=49> */
[----:B------:R-:W-:Y:S01]  /*15f0*/  UISETP.NE.AND UP0, UPT, UR4, URZ, UPT ;  /* 0x000000ff0400728c */ /* 0x000fe2000bf05270 */
        /* <DEDUP_REMOVED lines=14> */
[----:B------:R-:W-:Y:S02]  /*16e0*/  IADD3 R4, P0, P2, R6, R38, R5 ;  /* 0x0000002606047210 */ /* 0x000fe40007a1e005 */
[----:B------:R-:W-:-:S04]  /*16f0*/  IADD3.X R5, PT, PT, R37, R35, R31, P4, P3 ;  /* 0x0000002325057210 */ /* 0x000fc800027e641f */
[----:B------:R-:W-:Y:S01]  /*1700*/  IADD3.X R5, PT, PT, R7, R39, R5, P0, P2 ;  /* 0x0000002707057210 */ /* 0x000fe200007e4405 */
[----:B------:R-:W-:Y:S06]  /*1710*/  BRA.U UP0, `(.L_x_6) ;  /* 0xfffffff900f07547 */ /* 0x000fec000b83ffff */
.L_x_5:
[----:B------:R-:W-:-:S09]  /*1720*/  UISETP.NE.AND UP0, UPT, UR6, URZ, UPT ;  /* 0x000000ff0600728c */ /* 0x000fd2000bf05270 */
[----:B------:R-:W-:Y:S05]  /*1730*/  BRA.U !UP0, `(.L_x_7) ;  /* 0x0000000508247547 */ /* 0x000fea000b800000 */
[----:B------:R-:W-:Y:S02]  /*1740*/  UISETP.GE.U32.AND UP0, UPT, UR6, 0x8, UPT ;  /* 0x000000080600788c */ /* 0x000fe4000bf06070 */
[----:B------:R-:W-:-:S04]  /*1750*/  ULOP3.LUT UR7, UR5, 0x7, URZ, 0xc0, !UPT ;  /* 0x0000000705077892 */ /* 0x000fc8000f8ec0ff */
[----:B------:R-:W-:-:S03]  /*1760*/  UISETP.NE.AND UP1, UPT, UR7, URZ, UPT ;  /* 0x000000ff0700728c */ /* 0x000fc6000bf25270 */
[----:B------:R-:W-:Y:S08]  /*1770*/  BRA.U !UP0, `(.L_x_8) ;  /* 0x0000000108887547 */ /* 0x000ff0000b800000 */
[----:B------:R-:W0:Y:S01]  /*1780*/  LDC.64 R20, c[0x0][0x388] ;  /* 0x0000e200ff147b82 */ /* 0x000e220000000a00 */
[----:B------:R-:W-:-:S04]  /*1790*/  IMAD R11, R0, 0x27, R3 ;  /* 0x00000027000b7824 */ /* 0x000fc800078e0203 */
[C---:B------:R-:W-:Y:S02]  /*17a0*/  VIADD R9, R11.reuse, 0x27 ;  /* 0x000000270b097836 */ /* 0x040fe40000000000 */
[C---:B------:R-:W-:Y:S02]  /*17b0*/  VIADD R13, R11.reuse, 0x4e ;  /* 0x0000004e0b0d7836 */ /* 0x040fe40000000000 */
[C---:B------:R-:W-:Y:S02]  /*17c0*/  VIADD R15, R11.reuse, 0x75 ;  /* 0x000000750b0f7836 */ /* 0x040fe40000000000 */
[C---:B------:R-:W-:Y:S02]  /*17d0*/  VIADD R17, R11.reuse, 0x9c ;  /* 0x0000009c0b117836 */ /* 0x040fe40000000000 */
[C---:B------:R-:W-:Y:S02]  /*17e0*/  VIADD R19, R11.reuse, 0xc3 ;  /* 0x000000c30b137836 */ /* 0x040fe40000000000 */
[----:B------:R-:W-:-:S02]  /*17f0*/  VIADD R23, R11, 0xea ;  /* 0x000000ea0b177836 */ /* 0x000fc40000000000 */
[C---:B------:R-:W-:Y:S02]  /*1800*/  VIADD R25, R11.reuse, 0x111 ;  /* 0x000001110b197836 */ /* 0x040fe40000000000 */
        /* <DEDUP_REMOVED lines=14> */
[----:B------:R-:W5:Y:S04]  /*18f0*/  LDG.E.64 R18, desc[UR8][R18.64] ;  /* 0x0000000812127981 */ /* 0x000f68000c1e1b00 */
[----:B------:R-:W5:Y:S01]  /*1900*/  LDG.E.64 R20, desc[UR8][R20.64] ;  /* 0x0000000814147981 */ /* 0x000f62000c1e1b00 */
[----:B------:R-:W-:Y:S01]  /*1910*/  VIADD R0, R0, 0x8 ;  /* 0x0000000800007836 */ /* 0x000fe20000000000 */
[----:B--2---:R-:W-:-:S04]  /*1920*/  IADD3 R23, P3, P4, R8, R6, R4 ;  /* 0x0000000608177210 */ /* 0x004fc80007c7e004 */
[----:B------:R-:W-:Y:S02]  /*1930*/  IADD3.X R7, PT, PT, R9, R7, R5, P3, P4 ;  /* 0x0000000709077210 */ /* 0x000fe40001fe8405 */
[----:B---3--:R-:W-:-:S04]  /*1940*/  IADD3 R23, P0, P2, R12, R10, R23 ;  /* 0x0000000a0c177210 */ /* 0x008fc80007a1e017 */
[----:B------:R-:W-:Y:S02]  /*1950*/  IADD3.X R11, PT, PT, R13, R11, R7, P0, P2 ;  /* 0x0000000b0d0b7210 */ /* 0x000fe400007e4407 */
[----:B----4-:R-:W-:-:S04]  /*1960*/  IADD3 R5, P4, P3, R16, R14, R23 ;  /* 0x0000000e10057210 */ /* 0x010fc80007b9e017 */
[----:B-----5:R-:W-:Y:S02]  /*1970*/  IADD3 R4, P0, P2, R20, R18, R5 ;  /* 0x0000001214047210 */ /* 0x020fe40007a1e005 */
[----:B------:R-:W-:-:S04]  /*1980*/  IADD3.X R5, PT, PT, R17, R15, R11, P4, P3 ;  /* 0x0000000f11057210 */ /* 0x000fc800027e640b */
[----:B------:R-:W-:-:S07]  /*1990*/  IADD3.X R5, PT, PT, R21, R19, R5, P0, P2 ;  /* 0x0000001315057210 */ /* 0x000fce00007e4405 */
.L_x_8:
        /* <DEDUP_REMOVED lines=10> */
[----:B0-----:R-:W-:-:S04]  /*1a40*/  IMAD.WIDE.U32 R8, R9, 0x8, R6 ;  /* 0x0000000809087825 */ /* 0x001fc800078e0006 */
[--C-:B------:R-:W-:Y:S02]  /*1a50*/  IMAD.WIDE.U32 R10, R11, 0x8, R6.reuse ;  /* 0x000000080b0a7825 */ /* 0x100fe400078e0006 */
[----:B------:R-:W2:Y:S02]  /*1a60*/  LDG.E.64 R8, desc[UR8][R8.64] ;  /* 0x0000000808087981 */ /* 0x000ea4000c1e1b00 */
[--C-:B------:R-:W-:Y:S02]  /*1a70*/  IMAD.WIDE.U32 R12, R13, 0x8, R6.reuse ;  /* 0x000000080d0c7825 */ /* 0x100fe400078e0006 */
[----:B------:R-:W2:Y:S02]  /*1a80*/  LDG.E.64 R10, desc[UR8][R10.64] ;  /* 0x000000080a0a7981 */ /* 0x000ea4000c1e1b00 */
[----:B------:R-:W-:Y:S02]  /*1a90*/  IMAD.WIDE.U32 R6, R15, 0x8, R6 ;  /* 0x000000080f067825 */ /* 0x000fe400078e0006 */
[----:B------:R-:W3:Y:S04]  /*1aa0*/  LDG.E.64 R12, desc[UR8][R12.64] ;  /* 0x000000080c0c7981 */ /* 0x000ee8000c1e1b00 */
[----:B------:R-:W3:Y:S01]  /*1ab0*/  LDG.E.64 R6, desc[UR8][R6.64] ;  /* 0x0000000806067981 */ /* 0x000ee2000c1e1b00 */
[----:B------:R-:W-:Y:S01]  /*1ac0*/  VIADD R0, R0, 0x4 ;  /* 0x0000000400007836 */ /* 0x000fe20000000000 */
[----:B--2---:R-:W-:-:S04]  /*1ad0*/  IADD3 R15, P0, P2, R10, R8, R4 ;  /* 0x000000080a0f7210 */ /* 0x004fc80007a1e004 */
[----:B------:R-:W-:Y:S02]  /*1ae0*/  IADD3.X R5, PT, PT, R11, R9, R5, P0, P2 ;  /* 0x000000090b057210 */ /* 0x000fe400007e4405 */
[----:B---3--:R-:W-:-:S04]  /*1af0*/  IADD3 R4, P3, P4, R6, R12, R15 ;  /* 0x0000000c06047210 */ /* 0x008fc80007c7e00f */
[----:B------:R-:W-:-:S09]  /*1b00*/  IADD3.X R5, PT, PT, R7, R13, R5, P3, P4 ;  /* 0x0000000d07057210 */ /* 0x000fd20001fe8405 */
.L_x_9:
[----:B------:R-:W-:Y:S05]  /*1b10*/  BRA.U !UP1, `(.L_x_7) ;  /* 0x00000001092c7547 */ /* 0x000fea000b800000 */
[----:B------:R-:W0:Y:S01]  /*1b20*/  LDC.64 R8, c[0x0][0x388] ;  /* 0x0000e200ff087b82 */ /* 0x000e220000000a00 */
[----:B------:R-:W-:Y:S01]  /*1b30*/  IMAD R11, R0, 0x27, R3 ;  /* 0x00000027000b7824 */ /* 0x000fe200078e0203 */
[----:B------:R-:W-:-:S12]  /*1b40*/  UIADD3 UR4, UPT, UPT, -UR4, URZ, URZ ;  /* 0x000000ff04047290 */ /* 0x000fd8000fffe1ff */
.L_x_10:
[----:B0-----:R-:W-:-:S06]  /*1b50*/  IMAD.WIDE.U32 R6, R11, 0x8, R8 ;  /* 0x000000080b067825 */ /* 0x001fcc00078e0008 */
[----:B------:R-:W2:Y:S01]  /*1b60*/  LDG.E.64 R6, desc[UR8][R6.64] ;  /* 0x0000000806067981 */ /* 0x000ea2000c1e1b00 */
[----:B------:R-:W-:Y:S01]  /*1b70*/  UIADD3 UR4, UPT, UPT, UR4, 0x1, URZ ;  /* 0x0000000104047890 */ /* 0x000fe2000fffe0ff */
[----:B------:R-:W-:-:S03]  /*1b80*/  VIADD R11, R11, 0x27 ;  /* 0x000000270b0b7836 */ /* 0x000fc60000000000 */
[----:B------:R-:W-:Y:S01]  /*1b90*/  UISETP.NE.AND UP0, UPT, UR4, URZ, UPT ;  /* 0x000000ff0400728c */ /* 0x000fe2000bf05270 */
[----:B--2---:R-:W-:-:S05]  /*1ba0*/  IADD3 R4, P0, PT, R6, R4, RZ ;  /* 0x0000000406047210 */ /* 0x004fca0007f1e0ff */
[----:B------:R-:W-:-:S03]  /*1bb0*/  IMAD.X R5, R7, 0x1, R5, P0 ;  /* 0x0000000107057824 */ /* 0x000fc600000e0605 */
[----:B------:R-:W-:Y:S05]  /*1bc0*/  BRA.U UP0, `(.L_x_10) ;  /* 0xfffffffd00e07547 */ /* 0x000fea000b83ffff */
.L_x_7:
[----:B------:R-:W0:Y:S02]  /*1bd0*/  LDC.64 R32, c[0x0][0x388] ;  /* 0x0000e200ff207b82 */ /* 0x000e240000000a00 */
[----:B0-----:R-:W-:-:S05]  /*1be0*/  IMAD.WIDE.U32 R2, R3, 0x8, R32 ;  /* 0x0000000803027825 */ /* 0x001fca00078e0020 */
[----:B------:R0:W-:Y:S01]  /*1bf0*/  STG.E.64 desc[UR8][R2.64], R4 ;  /* 0x0000000402007986 */ /* 0x0001e2000c101b08 */
[----:B------:R-:W-:Y:S06]  /*1c00*/  BAR.SYNC.DEFER_BLOCKING 0x0 ;  /* 0x0000000000007b1d */ /* 0x000fec0000010000 */
[----:B------:R-:W-:Y:S05]  /*1c10*/  @P1 EXIT ;  /* 0x000000000000194d */ /* 0x000fea0003800000 */
[----:B------:R-:W1:Y:S01]  /*1c20*/  LDC.64 R90, c[0x0][0x388] ;  /* 0x0000e200ff5a7b82 */ /* 0x000e620000000a00 */
[----:B------:R-:W2:Y:S01]  /*1c30*/  LDCU.64 UR6, c[0x0][0x388] ;  /* 0x00007100ff0677ac */ /* 0x000ea20008000a00 */
[----:B-1----:R-:W3:Y:S04]  /*1c40*/  LDG.E.64 R92, desc[UR8][R90.64] ;  /* 0x000000085a5c7981 */ /* 0x002ee8000c1e1b00 */
[----:B0-----:R-:W3:Y:S04]  /*1c50*/  LDG.E.64 R2, desc[UR8][R90.64+0x8] ;  /* 0x000008085a027981 */ /* 0x001ee8000c1e1b00 */
[----:B------:R-:W4:Y:S04]  /*1c60*/  LDG.E.64 R18, desc[UR8][R90.64+0x10] ;  /* 0x000010085a127981 */ /* 0x000f28000c1e1b00 */
[----:B------:R-:W5:Y:S04]  /*1c70*/  LDG.E.64 R20, desc[UR8][R90.64+0x18] ;  /* 0x000018085a147981 */ /* 0x000f68000c1e1b00 */
[----:B------:R-:W2:Y:S04]  /*1c80*/  LDG.E.64 R4, desc[UR8][R90.64+0x20] ;  /* 0x000020085a047981 */ /* 0x000ea8000c1e1b00 */
        /* <DEDUP_REMOVED lines=33> */
[----:B------:R-:W2:Y:S01]  /*1ea0*/  LDG.E.64 R34, desc[UR8][R90.64+0x130] ;  /* 0x000130085a227981 */ /* 0x000ea2000c1e1b00 */
[----:B---3--:R-:W-:-:S04]  /*1eb0*/  LEA.HI.SX32 R30, P0, R93, R2, 0x8 ;  /* 0x000000025d1e7211 */ /* 0x008fc800078142ff */
[----:B------:R-:W-:-:S04]  /*1ec0*/  LEA.HI.X.SX32 R0, R93, R3, 0x1, P0 ;  /* 0x000000035d007211 */ /* 0x000fc800000f0eff */
[----:B----4-:R-:W-:-:S04]  /*1ed0*/  LEA.HI.SX32 R28, P0, R0, R18, 0x8 ;  /* 0x00000012001c7211 */ /* 0x010fc800078142ff */
[----:B------:R-:W-:-:S04]  /*1ee0*/  LEA.HI.X.SX32 R2, R0, R19, 0x1, P0 ;  /* 0x0000001300027211 */ /* 0x000fc800000f0eff */
[----:B-----5:R-:W-:-:S04]  /*1ef0*/  LEA.HI.SX32 R26, P0, R2, R20, 0x8 ;  /* 0x00000014021a7211 */ /* 0x020fc800078142ff */
[----:B------:R-:W-:-:S04]  /*1f00*/  LEA.HI.X.SX32 R3, R2, R21, 0x1, P0 ;  /* 0x0000001502037211 */ /* 0x000fc800000f0eff */
[----:B--2---:R-:W-:-:S04]  /*1f10*/  LEA.HI.SX32 R24, P0, R3, R4, 0x8 ;  /* 0x0000000403187211 */ /* 0x004fc800078142ff */
[----:B------:R-:W-:-:S04]  /*1f20*/  LEA.HI.X.SX32 R4, R3, R5, 0x1, P0 ;  /* 0x0000000503047211 */ /* 0x000fc800000f0eff */
[----:B------:R-:W-:-:S04]  /*1f30*/  LEA.HI.SX32 R22, P0, R4, R16, 0x8 ;  /* 0x0000001004167211 */ /* 0x000fc800078142ff */
        /* <DEDUP_REMOVED lines=31> */
[C---:B------:R-:W-:Y:S02]  /*2130*/  LEA.HI.SX32 R82, P0, R81.reuse, R82, 0x8 ;  /* 0x0000005251527211 */ /* 0x040fe400078142ff */
[----:B------:R-:W-:Y:S02]  /*2140*/  LOP3.LUT R31, R0, 0xffffff, RZ, 0xc0, !PT ;  /* 0x00ffffff001f7812 */ /* 0x000fe400078ec0ff */
[----:B------:R-:W-:Y:S02]  /*2150*/  LEA.HI.X.SX32 R0, R81, R83, 0x1, P0 ;  /* 0x0000005351007211 */ /* 0x000fe400000f0eff */
[----:B------:R-:W-:Y:S02]  /*2160*/  LOP3.LUT R29, R2, 0xffffff, RZ, 0xc0, !PT ;  /* 0x00ffffff021d7812 */ /* 0x000fe400078ec0ff */
[----:B------:R-:W-:-:S04]  /*2170*/  LEA.HI.SX32 R2, P0, R0, R88, 0x8 ;  /* 0x0000005800027211 */ /* 0x000fc800078142ff */
        /* <DEDUP_REMOVED lines=11> */
[----:B------:R-:W-:Y:S02]  /*2230*/  LEA.HI.SX32 R10, P0, R63, R60, 0x8 ;  /* 0x0000003c3f0a7211 */ /* 0x000fe400078142ff */
[----:B------:R-:W-:Y:S02]  /*2240*/  LOP3.LUT R19, R7, 0xffffff, RZ, 0xc0, !PT ;  /* 0x00ffffff07137812 */ /* 0x000fe400078ec0ff */
[----:B------:R-:W-:-:S03]  /*2250*/  LEA.HI.X.SX32 R61, R63, R61, 0x1, P0 ;  /* 0x0000003d3f3d7211 */ /* 0x000fc600000f0eff */
[----:B------:R0:W-:Y:S01]  /*2260*/  STG.E.64 desc[UR8][R90.64+0x38], R18 ;  /* 0x000038125a007986 */ /* 0x0001e2000c101b08 */
[----:B------:R-:W-:-:S05]  /*2270*/  LOP3.LUT R15, R9, 0xffffff, RZ, 0xc0, !PT ;  /* 0x00ffffff090f7812 */ /* 0x000fca00078ec0ff */
[----:B------:R1:W-:Y:S01]  /*2280*/  STG.E.64 desc[UR8][R90.64+0x48], R14 ;  /* 0x0000480e5a007986 */ /* 0x0003e2000c101b08 */
[----:B0-----:R-:W-:-:S04]  /*2290*/  LEA.HI.SX32 R18, P0, R61, R56, 0x8 ;  /* 0x000000383d127211 */ /* 0x001fc800078142ff */
[----:B------:R-:W-:-:S04]  /*22a0*/  LEA.HI.X.SX32 R57, R61, R57, 0x1, P0 ;  /* 0x000000393d397211 */ /* 0x000fc800000f0eff */
[C---:B-1----:R-:W-:Y:S01]  /*22b0*/  LEA.HI.SX32 R14, P0, R57.reuse, R54, 0x8 ;  /* 0x00000036390e7211 */ /* 0x042fe200078142ff */
[----:B------:R0:W-:Y:S03]  /*22c0*/  STG.E.64 desc[UR8][R90.64+0x50], R12 ;  /* 0x0000500c5a007986 */ /* 0x0001e6000c101b08 */
[----:B------:R-:W-:Y:S01]  /*22d0*/  LEA.HI.X.SX32 R55, R57, R55, 0x1, P0 ;  /* 0x0000003739377211 */ /* 0x000fe200000f0eff */
[----:B------:R1:W-:Y:S03]  /*22e0*/  STG.E.64 desc[UR8][R90.64+0x40], R16 ;  /* 0x000040105a007986 */ /* 0x0003e6000c101b08 */
[----:B0-----:R-:W-:-:S04]  /*22f0*/  LEA.HI.SX32 R12, P0, R55, R52, 0x8 ;  /* 0x00000034370c7211 */ /* 0x001fc800078142ff */
[----:B------:R-:W-:-:S04]  /*2300*/  LEA.HI.X.SX32 R53, R55, R53, 0x1, P0 ;  /* 0x0000003537357211 */ /* 0x000fc800000f0eff */
[C---:B-1----:R-:W-:Y:S01]  /*2310*/  LEA.HI.SX32 R16, P0, R53.reuse, R50, 0x8 ;  /* 0x0000003235107211 */ /* 0x042fe200078142ff */
[----:B------:R0:W-:Y:S03]  /*2320*/  STG.E.64 desc[UR8][R90.64+0x30], R20 ;  /* 0x000030145a007986 */ /* 0x0001e6000c101b08 */
[----:B------:R-:W-:Y:S02]  /*2330*/  LEA.HI.X.SX32 R51, R53, R51, 0x1, P0 ;  /* 0x0000003335337211 */ /* 0x000fe400000f0eff */
[----:B------:R-:W-:Y:S02]  /*2340*/  LOP3.LUT R23, R5, 0xffffff, RZ, 0xc0, !PT ;  /* 0x00ffffff05177812 */ /* 0x000fe400078ec0ff */
[----:B0-----:R-:W-:-:S03]  /*2350*/  LEA.HI.SX32 R20, P0, R51, R48, 0x8 ;  /* 0x0000003033147211 */ /* 0x001fc600078142ff */
[----:B------:R0:W-:Y:S01]  /*2360*/  STG.E.64 desc[UR8][R90.64+0x28], R22 ;  /* 0x000028165a007986 */ /* 0x0001e2000c101b08 */
[----:B------:R-:W-:-:S03]  /*2370*/  LEA.HI.X.SX32 R49, R51, R49, 0x1, P0 ;  /* 0x0000003133317211 */ /* 0x000fc600000f0eff */
[----:B------:R1:W-:Y:S01]  /*2380*/  STG.E.64 desc[UR8][R90.64+0x20], R24 ;  /* 0x000020185a007986 */ /* 0x0003e2000c101b08 */
[----:B0-----:R-:W-:-:S04]  /*2390*/  LEA.HI.SX32 R22, P0, R49, R46, 0x8 ;  /* 0x0000002e31167211 */ /* 0x001fc800078142ff */
[----:B------:R-:W-:Y:S02]  /*23a0*/  LEA.HI.X.SX32 R47, R49, R47, 0x1, P0 ;  /* 0x0000002f312f7211 */ /* 0x000fe400000f0eff */
[----:B------:R-:W-:Y:S02]  /*23b0*/  LOP3.LUT R27, R3, 0xffffff, RZ, 0xc0, !PT ;  /* 0x00ffffff031b7812 */ /* 0x000fe400078ec0ff */
[----:B-1----:R-:W-:-:S04]  /*23c0*/  LEA.HI.SX32 R24, P0, R47, R44, 0x8 ;  /* 0x0000002c2f187211 */ /* 0x002fc800078142ff */
[----:B------:R-:W-:Y:S01]  /*23d0*/  LEA.HI.X.SX32 R45, R47, R45, 0x1, P0 ;  /* 0x0000002d2f2d7211 */ /* 0x000fe200000f0eff */
[----:B------:R0:W-:Y:S01]  /*23e0*/  STG.E.64 desc[UR8][R90.64+0x18], R26 ;  /* 0x0000181a5a007986 */ /* 0x0001e2000c101b08 */
[----:B------:R-:W-:Y:S02]  /*23f0*/  LOP3.LUT R3, R89, 0xffffff, RZ, 0xc0, !PT ;  /* 0x00ffffff59037812 */ /* 0x000fe400078ec0ff */
[----:B------:R-:W-:-:S03]  /*2400*/  LOP3.LUT R5, R87, 0xffffff, RZ, 0xc0, !PT ;  /* 0x00ffffff57057812 */ /* 0x000fc600078ec0ff */
[----:B------:R1:W-:Y:S01]  /*2410*/  STG.E.64 desc[UR8][R90.64+0xb0], R2 ;  /* 0x0000b0025a007986 */ /* 0x0003e2000c101b08 */
        /* <DEDUP_REMOVED lines=8> */
[----:B------:R-:W-:Y:S02]  /*24a0*/  LEA.HI.X.SX32 R39, R41, R39, 0x1, P0 ;  /* 0x0000002729277211 */ /* 0x000fe400000f0eff */
[----:B------:R-:W-:Y:S02]  /*24b0*/  LOP3.LUT R9, R63, 0xffffff, RZ, 0xc0, !PT ;  /* 0x00ffffff3f097812 */ /* 0x000fe400078ec0ff */
[----:B0-----:R-:W-:-:S03]  /*24c0*/  LEA.HI.SX32 R6, P0, R39, R36, 0x8 ;  /* 0x0000002427067211 */ /* 0x001fc600078142ff */
[----:B------:R0:W-:Y:S01]  /*24d0*/  STG.E.64 desc[UR8][R90.64+0xc8], R8 ;  /* 0x0000c8085a007986 */ /* 0x0001e2000c101b08 */
[----:B------:R-:W-:Y:S02]  /*24e0*/  LEA.HI.X.SX32 R37, R39, R37, 0x1, P0 ;  /* 0x0000002527257211 */ /* 0x000fe400000f0eff */
[----:B------:R-:W-:Y:S02]  /*24f0*/  LOP3.LUT R93, R93, 0xffffff, RZ, 0xc0, !PT ;  /* 0x00ffffff5d5d7812 */ /* 0x000fe400078ec0ff */
[----:B------:R-:W-:Y:S02]  /*2500*/  LOP3.LUT R59, R11, 0xffffff, RZ, 0xc0, !PT ;  /* 0x00ffffff0b3b7812 */ /* 0x000fe400078ec0ff */
[----:B------:R-:W-:Y:S02]  /*2510*/  LOP3.LUT R65, R65, 0xffffff, RZ, 0xc0, !PT ;  /* 0x00ffffff41417812 */ /* 0x000fe400078ec0ff */
[----:B0-----:R-:W-:Y:S02]  /*2520*/  LEA.HI.SX32 R8, P0, R37, R34, 0x8 ;  /* 0x0000002225087211 */ /* 0x001fe400078142ff */
[----:B------:R-:W-:-:S02]  /*2530*/  LOP3.LUT R67, R67, 0xffffff, RZ, 0xc0, !PT ;  /* 0x00ffffff43437812 */ /* 0x000fc400078ec0ff */
[----:B------:R-:W-:Y:S02]  /*2540*/  LOP3.LUT R69, R69, 0xffffff, RZ, 0xc0, !PT ;  /* 0x00ffffff45457812 */ /* 0x000fe400078ec0ff */
[----:B------:R-:W-:Y:S02]  /*2550*/  LOP3.LUT R71, R71, 0xffffff, RZ, 0xc0, !PT ;  /* 0x00ffffff47477812 */ /* 0x000fe400078ec0ff */
[----:B------:R-:W-:Y:S02]  /*2560*/  LOP3.LUT R73, R73, 0xffffff, RZ, 0xc0, !PT ;  /* 0x00ffffff49497812 */ /* 0x000fe400078ec0ff */
[----:B------:R-:W-:Y:S02]  /*2570*/  LOP3.LUT R75, R75, 0xffffff, RZ, 0xc0, !PT ;  /* 0x00ffffff4b4b7812 */ /* 0x000fe400078ec0ff */
[----:B------:R-:W-:Y:S02]  /*2580*/  LOP3.LUT R77, R77, 0xffffff, RZ, 0xc0, !PT ;  /* 0x00ffffff4d4d7812 */ /* 0x000fe400078ec0ff */
        /* <DEDUP_REMOVED lines=13> */
[----:B------:R-:W-:Y:S01]  /*2660*/  LEA.HI.X.SX32 R9, R37, R35, 0x1, P0 ;  /* 0x0000002325097211 */ /* 0x000fe200000f0eff */
[----:B------:R-:W-:Y:S04]  /*2670*/  STG.E.64 desc[UR8][R90.64], R92 ;  /* 0x0000005c5a007986 */ /* 0x000fe8000c101b08 */
        /* <DEDUP_REMOVED lines=23> */
[----:B------:R-:W-:Y:S01]  /*27f0*/  STG.E.64 desc[UR8][R90.64+0x130], R8 ;  /* 0x000130085a007986 */ /* 0x000fe2000c101b08 */
[----:B------:R-:W-:Y:S01]  /*2800*/  UIADD3 UR4, UP0, UPT, UR6, 0x40, URZ ;  /* 0x0000004006047890 */ /* 0x000fe2000ff1e0ff */
[----:B------:R-:W-:-:S02]  /*2810*/  LOP3.LUT R11, R61, 0xffffff, RZ, 0xc0, !PT ;  /* 0x00ffffff3d0b7812 */ /* 0x000fc400078ec0ff */
[----:B------:R-:W-:Y:S01]  /*2820*/  LOP3.LUT R13, R53, 0xffffff, RZ, 0xc0, !PT ;  /* 0x00ffffff350d7812 */ /* 0x000fe200078ec0ff */
[----:B------:R-:W-:Y:S01]  /*2830*/  UIADD3.X UR5, UPT, UPT, URZ, UR7, URZ, UP0, !UPT ;  /* 0x00000007ff057290 */ /* 0x000fe200087fe4ff */
[--C-:B------:R-:W-:Y:S01]  /*2840*/  SHF.R.S32.HI R0, RZ, 0x1f, R9.reuse ;  /* 0x0000001fff007819 */ /* 0x100fe20000011409 */
[----:B------:R0:W-:Y:S04]  /*2850*/  STG.E.64 desc[UR8][R90.64+0xd0], R10 ;  /* 0x0000d00a5a007986 */ /* 0x0001e8000c101b08 */
[----:B------:R1:W-:Y:S01]  /*2860*/  STG.E.64 desc[UR8][R90.64+0xe8], R12 ;  /* 0x0000e80c5a007986 */ /* 0x0003e2000c101b08 */
[----:B0-----:R-:W-:Y:S01]  /*2870*/  IMAD.MOV.U32 R11, RZ, RZ, 0x26 ;  /* 0x00000026ff0b7424 */ /* 0x001fe200078e00ff */
[----:B------:R-:W-:Y:S01]  /*2880*/  SHF.R.S32.HI R10, RZ, 0x18, R9 ;  /* 0x00000018ff0a7819 */ /* 0x000fe20000011409 */
[----:B-1----:R-:W-:-:S02]  /*2890*/  IMAD.U32 R12, RZ, RZ, UR4 ;  /* 0x00000004ff0c7e24 */ /* 0x002fc4000f8e00ff */
[----:B------:R-:W-:-:S07]  /*28a0*/  IMAD.U32 R13, RZ, RZ, UR5 ;  /* 0x00000005ff0d7e24 */ /* 0x000fce000f8e00ff */
.L_x_11:
[----:B------:R-:W-:-:S05]  /*28b0*/  IMAD.WIDE R4, R11, 0x8, R32 ;  /* 0x000000080b047825 */ /* 0x000fca00078e0220 */
[----:B------:R-:W2:Y:S01]  /*28c0*/  LDG.E.64 R18, desc[UR8][R4.64] ;  /* 0x0000000804127981 */ /* 0x000ea2000c1e1b00 */
[C---:B------:R-:W-:Y:S01]  /*28d0*/  ISETP.GT.AND P1, PT, R11.reuse, -0x1, PT ;  /* 0xffffffff0b00780c */ /* 0x040fe20003f24270 */
[----:B------:R-:W-:Y:S02]  /*28e0*/  VIADD R2, R11, 0xffffffff ;  /* 0xffffffff0b027836 */ /* 0x000fe40000000000 */
[----:B------:R-:W-:Y:S02]  /*28f0*/  IMAD.MOV.U32 R3, RZ, RZ, R11 ;  /* 0x000000ffff037224 */ /* 0x000fe400078e000b */
[----:B------:R-:W-:Y:S01]  /*2900*/  IMAD.MOV.U32 R11, RZ, RZ, R2 ;  /* 0x000000ffff0b7224 */ /* 0x000fe200078e0002 */
[----:B--2---:R-:W-:-:S04]  /*2910*/  ISETP.NE.U32.AND P0, PT, R18, RZ, PT ;  /* 0x000000ff1200720c */ /* 0x004fc80003f05070 */
[----:B------:R-:W-:-:S13]  /*2920*/  ISETP.NE.AND.EX P0, PT, R19, RZ, PT, P0 ;  /* 0x000000ff1300720c */ /* 0x000fda0003f05300 */
[----:B------:R-:W-:Y:S05]  /*2930*/  @!P0 BRA P1, `(.L_x_11) ;  /* 0xfffffffc00dc8947 */ /* 0x000fea000083ffff */
[----:B------:R-:W-:Y:S02]  /*2940*/  ISETP.GT.U32.AND P0, PT, R10, -0x1, PT ;  /* 0xffffffff0a00780c */ /* 0x000fe40003f04070 */
[----:B------:R-:W-:Y:S02]  /*2950*/  CS2R R6, SRZ ;  /* 0x0000000000067805 */ /* 0x000fe4000001ff00 */
[----:B------:R-:W-:-:S13]  /*2960*/  ISETP.GT.AND.EX P0, PT, R0, -0x1, PT, P0 ;  /* 0xffffffff0000780c */ /* 0x000fda0003f04300 */
[----:B------:R-:W-:Y:S05]  /*2970*/  @!P0 BRA `(.L_x_12) ;  /* 0x00000000000c8947 */ /* 0x000fea0003800000 */
[----:B------:R-:W-:-:S13]  /*2980*/  ISETP.GE.AND P1, PT, R3, RZ, PT ;  /* 0x000000ff0300720c */ /* 0x000fda0003f26270 */
[----:B------:R-:W-:Y:S05]  /*2990*/  @!P1 BRA `(.L_x_13) ;  /* 0x0000001400bc9947 */ /* 0x000fea0003800000 */
[----:B------:R-:W-:Y:S05]  /*29a0*/  BRA `(.L_x_14) ;  /* 0x0000000000387947 */ /* 0x000fea0003800000 */
.L_x_12:
[----:B------:R-:W-:-:S06]  /*29b0*/  IMAD.WIDE R4, R3, 0x8, R32 ;  /* 0x0000000803047825 */ /* 0x000fcc00078e0220 */
[----:B------:R-:W2:Y:S01]  /*29c0*/  LDG.E.64 R4, desc[UR8][R4.64] ;  /* 0x0000000804047981 */ /* 0x000ea2000c1e1b00 */
[----:B------:R-:W-:Y:S02]  /*29d0*/  ISETP.GT.AND P2, PT, R3, -0x1, PT ;  /* 0xffffffff0300780c */ /* 0x000fe40003f44270 */
[----:B--2---:R-:W-:Y:S02]  /*29e0*/  ISETP.NE.U32.AND P1, PT, R4, -0x1, PT ;  /* 0xffffffff0400780c */ /* 0x004fe40003f25070 */
[----:B------:R-:W-:-:S04]  /*29f0*/  LOP3.LUT R2, R5, 0xffffff, RZ, 0xc0, !PT ;  /* 0x00ffffff05027812 */ /* 0x000fc800078ec0ff */
[----:B------:R-:W-:Y:S01]  /*2a00*/  ISETP.NE.AND.EX P1, PT, R2, 0xffffff, PT, P1 ;  /* 0x00ffffff0200780c */ /* 0x000fe20003f25310 */
[----:B------:R-:W-:Y:S02]  /*2a10*/  IMAD.MOV.U32 R2, RZ, RZ, R3 ;  /* 0x000000ffff027224 */ /* 0x000fe400078e0003 */
[----:B------:R-:W-:-:S10]  /*2a20*/  VIADD R3, R3, 0xffffffff ;  /* 0xffffffff03037836 */ /* 0x000fd40000000000 */
[----:B------:R-:W-:Y:S05]  /*2a30*/  @!P1 BRA P2, `(.L_x_12) ;  /* 0xfffffffc00dc9947 */ /* 0x000fea000103ffff */
[----:B------:R-:W-:-:S13]  /*2a40*/  ISETP.GE.AND P1, PT, R2, RZ, PT ;  /* 0x000000ff0200720c */ /* 0x000fda0003f26270 */
[----:B------:R-:W-:Y:S05]  /*2a50*/  @!P1 BRA `(.L_x_13) ;  /* 0x00000014008c9947 */ /* 0x000fea0003800000 */
[----:B------:R-:W-:Y:S01]  /*2a60*/  IADD3 R18, P1, PT, -R4, -0x1, RZ ;  /* 0xffffffff04127810 */ /* 0x000fe20007f3e1ff */
[----:B------:R-:W-:-:S03]  /*2a70*/  IMAD.MOV.U32 R3, RZ, RZ, R2 ;  /* 0x000000ffff037224 */ /* 0x000fc600078e0002 */
[----:B------:R-:W-:-:S09]  /*2a80*/  IADD3.X R19, PT, PT, ~R5, 0xffffff, RZ, P1, !PT ;  /* 0x00ffffff05137810 */ /* 0x000fd20000ffe5ff */
.L_x_14:
[----:B------:R-:W-:Y:S02]  /*2a90*/  IMAD R2, R3, 0x38, RZ ;  /* 0x0000003803027824 */ /* 0x000fe400078e02ff */
[----:B------:R-:W-:Y:S02]  /*2aa0*/  IMAD.MOV.U32 R5, RZ, RZ, 0x460 ;  /* 0x00000460ff057424 */ /* 0x000fe400078e00ff */
[----:B------:R-:W-:Y:S02]  /*2ab0*/  IMAD.MOV.U32 R6, RZ, RZ, R18 ;  /* 0x000000ffff067224 */ /* 0x000fe400078e0012 */
[----:B------:R-:W-:Y:S01]  /*2ac0*/  IMAD.MOV.U32 R7, RZ, RZ, R19 ;  /* 0x000000ffff077224 */ /* 0x000fe200078e0013 */
[----:B------:R-:W-:Y:S01]  /*2ad0*/  VIADDMNMX R2, R2, -R5, 0x833, PT ;  /* 0x0000083302027446 */ /* 0x000fe20003800905 */
[----:B------:R-:W-:Y:S02]  /*2ae0*/  IMAD.MOV.U32 R16, RZ, RZ, RZ ;  /* 0x000000ffff107224 */ /* 0x000fe400078e00ff */
[----:B------:R-:W0:Y:S01]  /*2af0*/  I2F.F64.S64 R8, R6 ;  /* 0x0000000600087312 */ /* 0x000e220000301c00 */
[----:B------:R-:W-:-:S04]  /*2b00*/  VIMNMX R2, PT, PT, R2, -0x833, !PT ;  /* 0xfffff7cd02027848 */ /* 0x000fc80007fe0100 */
[----:B------:R-:W-:Y:S01]  /*2b10*/  IABS R5, R2 ;  /* 0x0000000200057213 */ /* 0x000fe20000000000 */
[----:B------:R-:W-:-:S03]  /*2b20*/  VIADD R4, R2, 0xffc ;  /* 0x00000ffc02047836 */ /* 0x000fc60000000000 */
[----:B------:R-:W-:Y:S02]  /*2b30*/  ISETP.GE.U32.AND P1, PT, R5, 0xd9, PT ;  /* 0x000000d90500780c */ /* 0x000fe40003f26070 */
[----:B------:R-:W-:-:S05]  /*2b40*/  SHF.R.U32.HI R5, RZ, 0x2, R4 ;  /* 0x00000002ff057819 */ /* 0x000fca0000011604 */
[C---:B------:R-:W-:Y:S02]  /*2b50*/  IMAD R4, R5.reuse, 0xffd, R4 ;  /* 0x00000ffd05047824 */ /* 0x040fe400078e0204 */
[----:B------:R-:W-:-:S04]  /*2b60*/  IMAD.SHL.U32 R14, R5, 0x100000, RZ ;  /* 0x00100000050e7824 */ /* 0x000fc800078e00ff */
[----:B------:R-:W-:Y:S01]  /*2b70*/  @!P1 VIADD R4, R2, 0x3ff ;  /* 0x000003ff02049836 */ /* 0x000fe20000000000 */
[----:B------:R-:W-:Y:S01]  /*2b80*/  SEL R15, R14, 0x3ff00000, P1 ;  /* 0x3ff000000e0f7807 */ /* 0x000fe20000800000 */
[----:B------:R-:W-:Y:S01]  /*2b90*/  IMAD.MOV.U32 R14, RZ, RZ, RZ ;  /* 0x000000ffff0e7224 */ /* 0x000fe200078e00ff */
[----:B------:R-:W-:Y:S01]  /*2ba0*/  ISETP.NE.AND P1, PT, R3, RZ, PT ;  /* 0x000000ff0300720c */ /* 0x000fe20003f25270 */
[----:B------:R-:W-:-:S06]  /*2bb0*/  IMAD.SHL.U32 R17, R4, 0x100000, RZ ;  /* 0x0010000004117824 */ /* 0x000fcc00078e00ff */
[----:B0-----:R-:W-:-:S06]  /*2bc0*/  DMUL R4, R8, R16 ;  /* 0x0000001008047228 */ /* 0x001fcc0000000000 */
[----:B------:R-:W-:Y:S02]  /*2bd0*/  @!P1 ISETP.GE.AND P2, PT, R0, RZ, PT ;  /* 0x000000ff0000920c */ /* 0x000fe40003f46270 */
[----:B------:R-:W-:-:S08]  /*2be0*/  DMUL R4, R14, R4 ;  /* 0x000000040e047228 */ /* 0x000fd00000000000 */
[----:B------:R-:W-:-:S08]  /*2bf0*/  DMUL R4, R14, R4 ;  /* 0x000000040e047228 */ /* 0x000fd00000000000 */
[----:B------:R-:W-:-:S08]  /*2c00*/  DMUL R4, R14, R4 ;  /* 0x000000040e047228 */ /* 0x000fd00000000000 */
[----:B------:R-:W-:-:S10]  /*2c10*/  @!P1 DADD R6, -RZ, -R4 ;  /* 0x00000000ff069229 */ /* 0x000fd40000000904 */
[----:B------:R-:W-:Y:S02]  /*2c20*/  @!P1 FSEL R6, R6, R4, !P2 ;  /* 0x0000000406069208 */ /* 0x000fe40005000000 */
[----:B------:R-:W-:Y:S01]  /*2c30*/  @!P1 FSEL R7, R7, R5, !P2 ;  /* 0x0000000507079208 */ /* 0x000fe20005000000 */
[----:B------:R-:W-:Y:S06]  /*2c40*/  @!P1 BRA `(.L_x_13) ;  /* 0x0000001400109947 */ /* 0x000fec0003800000 */
[----:B------:R0:W1:Y:S01]  /*2c50*/  F2I.S64.F64 R6, R8 ;  /* 0x0000000800067311 */ /* 0x0000620000301900 */
[----:B------:R-:W-:Y:S01]  /*2c60*/  VIADD R2, R3, 0xffffffff ;  /* 0xffffffff03027836 */ /* 0x000fe20000000000 */
[----:B------:R-:W-:Y:S01]  /*2c70*/  UMOV UR4, URZ ;  /* 0x000000ff00047c82 */ /* 0x000fe20008000000 */
[----:B0-----:R-:W-:Y:S02]  /*2c80*/  CS2R R8, SRZ ;  /* 0x0000000000087805 */ /* 0x001fe4000001ff00 */
[----:B-1----:R-:W-:-:S05]  /*2c90*/  IADD3 R10, P1, PT, -R6, R18, RZ ;  /* 0x00000012060a7210 */ /* 0x002fca0007f3e1ff */
[----:B------:R-:W-:Y:S01]  /*2ca0*/  IMAD.X R11, R19, 0x1, ~R7, P1 ;  /* 0x00000001130b7824 */ /* 0x000fe200008e0e07 */
[----:B------:R-:W-:-:S03]  /*2cb0*/  ISETP.NE.AND P1, PT, R2, RZ, PT ;  /* 0x000000ff0200720c */ /* 0x000fc60003f25270 */
[----:B------:R-:W0:Y:S02]  /*2cc0*/  I2F.F64.S64 R6, R10 ;  /* 0x0000000a00067312 */ /* 0x000e240000301c00 */
[----:B0-----:R-:W-:Y:S01]  /*2cd0*/  DMUL R6, R16, R6 ;  /* 0x0000000610067228 */ /* 0x001fe20000000000 */
[----:B------:R-:W-:-:S07]  /*2ce0*/  IMAD.MOV.U32 R17, RZ, RZ, RZ ;  /* 0x000000ffff117224 */ /* 0x000fce00078e00ff */
[----:B------:R-:W-:-:S08]  /*2cf0*/  DMUL R6, R14, R6 ;  /* 0x000000060e067228 */ /* 0x000fd00000000000 */
[----:B------:R-:W-:-:S08]  /*2d00*/  DMUL R6, R14, R6 ;  /* 0x000000060e067228 */ /* 0x000fd00000000000 */
[----:B------:R-:W-:Y:S01]  /*2d10*/  DMUL R6, R14, R6 ;  /* 0x000000060e067228 */ /* 0x000fe20000000000 */
[----:B------:R-:W-:Y:S10]  /*2d20*/  @!P1 BRA `(.L_x_15) ;  /* 0x00000010003c9947 */ /* 0x000ff40003800000 */
[----:B------:R-:W-:-:S13]  /*2d30*/  ISETP.GE.AND P1, PT, R0, RZ, PT ;  /* 0x000000ff0000720c */ /* 0x000fda0003f26270 */
[----:B------:R-:W-:Y:S05]  /*2d40*/  @!P1 BRA `(.L_x_16) ;  /* 0x0000000400b09947 */ /* 0x000fea0003800000 */
[----:B------:R-:W-:Y:S01]  /*2d50*/  VIADD R8, R3, 0xfffffffe ;  /* 0xfffffffe03087836 */ /* 0x000fe20000000000 */
[----:B------:R-:W-:Y:S01]  /*2d60*/  LOP3.LUT R48, R2, 0xf, RZ, 0xc0, !PT ;  /* 0x0000000f02307812 */ /* 0x000fe200078ec0ff */
[----:B------:R-:W-:-:S03]  /*2d70*/  IMAD.MOV.U32 R11, RZ, RZ, RZ ;  /* 0x000000ffff0b7224 */ /* 0x000fc600078e00ff */
[----:B------:R-:W-:Y:S02]  /*2d80*/  ISETP.GE.U32.AND P1, PT, R8, 0xf, PT ;  /* 0x0000000f0800780c */ /* 0x000fe40003f26070 */
[----:B------:R-:W-:Y:S02]  /*2d90*/  CS2R R8, SRZ ;  /* 0x0000000000087805 */ /* 0x000fe4000001ff00 */
[----:B------:R-:W-:-:S09]  /*2da0*/  ISETP.NE.AND P2, PT, R48, RZ, PT ;  /* 0x000000ff3000720c */ /* 0x000fd20003f45270 */
[----:B------:R-:W-:Y:S05]  /*2db0*/  @!P1 BRA `(.L_x_17) ;  /* 0x0000000000a89947 */ /* 0x000fea0003800000 */
[----:B------:R-:W-:Y:S02]  /*2dc0*/  LOP3.LUT R11, R2, 0xfffffff0, RZ, 0xc0, !PT ;  /* 0xfffffff0020b7812 */ /* 0x000fe400078ec0ff */
[----:B------:R-:W-:-:S03]  /*2dd0*/  CS2R R8, SRZ ;  /* 0x0000000000087805 */ /* 0x000fc6000001ff00 */
[----:B------:R-:W-:-:S07]  /*2de0*/  IMAD.MOV R10, RZ, RZ, -R11 ;  /* 0x000000ffff0a7224 */ /* 0x000fce00078e0a0b */
.L_x_18:
[----:B------:R-:W-:Y:S02]  /*2df0*/  IMAD.MOV.U32 R46, RZ, RZ, R12 ;  /* 0x000000ffff2e7224 */ /* 0x000fe400078e000c */
[----:B------:R-:W-:-:S05]  /*2e00*/  IMAD.MOV.U32 R47, RZ, RZ, R13 ;  /* 0x000000ffff2f7224 */ /* 0x000fca00078e000d */
[----:B------:R-:W2:Y:S04]  /*2e10*/  LDG.E.64 R12, desc[UR8][R46.64+-0x40] ;  /* 0xffffc0082e0c7981 */ /* 0x000ea8000c1e1b00 */
[----:B------:R-:W2:Y:S04]  /*2e20*/  LDG.E.64 R14, desc[UR8][R46.64+-0x38] ;  /* 0xffffc8082e0e7981 */ /* 0x000ea8000c1e1b00 */
[----:B------:R-:W3:Y:S04]  /*2e30*/  LDG.E.64 R16, desc[UR8][R46.64+-0x30] ;  /* 0xffffd0082e107981 */ /* 0x000ee8000c1e1b00 */
[----:B------:R-:W3:Y:S04]  /*2e40*/  LDG.E.64 R18, desc[UR8][R46.64+-0x28] ;  /* 0xffffd8082e127981 */ /* 0x000ee8000c1e1b00 */
[----:B------:R-:W4:Y:S04]  /*2e50*/  LDG.E.64 R20, desc[UR8][R46.64+-0x20] ;  /* 0xffffe0082e147981 */ /* 0x000f28000c1e1b00 */
        /* <DEDUP_REMOVED lines=11> */
[----:B------:R-:W-:-:S05]  /*2f10*/  VIADD R10, R10, 0x10 ;  /* 0x000000100a0a7836 */ /* 0x000fca0000000000 */
[----:B------:R-:W-:Y:S02]  /*2f20*/  ISETP.NE.AND P1, PT, R10, RZ, PT ;  /* 0x000000ff0a00720c */ /* 0x000fe40003f25270 */
[----:B--2---:R-:W-:Y:S02]  /*2f30*/  LOP3.LUT R49, R14, R12, R8, 0xfe, !PT ;  /* 0x0000000c0e317212 */ /* 0x004fe400078efe08 */
[----:B------:R-:W-:Y:S02]  /*2f40*/  LOP3.LUT R13, R15, R13, R9, 0xfe, !PT ;  /* 0x0000000d0f0d7212 */ /* 0x000fe400078efe09 */
[----:B------:R-:W-:Y:S02]  /*2f50*/  IADD3 R12, P3, PT, R46, 0x80, RZ ;  /* 0x000000802e0c7810 */ /* 0x000fe40007f7e0ff */
[----:B---3--:R-:W-:Y:S02]  /*2f60*/  LOP3.LUT R9, R18, R16, R49, 0xfe, !PT ;  /* 0x0000001012097212 */ /* 0x008fe400078efe31 */
[----:B------:R-:W-:Y:S01]  /*2f70*/  LOP3.LUT R17, R19, R17, R13, 0xfe, !PT ;  /* 0x0000001113117212 */ /* 0x000fe200078efe0d */
[----:B------:R-:W-:Y:S01]  /*2f80*/  IMAD.X R13, RZ, RZ, R47, P3 ;  /* 0x000000ffff0d7224 */ /* 0x000fe200018e062f */
[----:B----4-:R-:W-:-:S02]  /*2f90*/  LOP3.LUT R9, R22, R20, R9, 0xfe, !PT ;  /* 0x0000001416097212 */ /* 0x010fc400078efe09 */
[----:B------:R-:W-:Y:S02]  /*2fa0*/  LOP3.LUT R21, R23, R21, R17, 0xfe, !PT ;  /* 0x0000001517157212 */ /* 0x000fe400078efe11 */
[----:B-----5:R-:W-:Y:S02]  /*2fb0*/  LOP3.LUT R9, R26, R24, R9, 0xfe, !PT ;  /* 0x000000181a097212 */ /* 0x020fe400078efe09 */
[----:B------:R-:W-:Y:S02]  /*2fc0*/  LOP3.LUT R25, R27, R25, R21, 0xfe, !PT ;  /* 0x000000191b197212 */ /* 0x000fe400078efe15 */
[----:B------:R-:W-:Y:S02]  /*2fd0*/  LOP3.LUT R9, R30, R28, R9, 0xfe, !PT ;  /* 0x0000001c1e097212 */ /* 0x000fe400078efe09 */
[----:B------:R-:W-:Y:S02]  /*2fe0*/  LOP3.LUT R29, R31, R29, R25, 0xfe, !PT ;  /* 0x0000001d1f1d7212 */ /* 0x000fe400078efe19 */
[----:B------:R-:W-:-:S02]  /*2ff0*/  LOP3.LUT R9, R36, R34, R9, 0xfe, !PT ;  /* 0x0000002224097212 */ /* 0x000fc400078efe09 */
[----:B------:R-:W-:Y:S02]  /*3000*/  LOP3.LUT R35, R37, R35, R29, 0xfe, !PT ;  /* 0x0000002325237212 */ /* 0x000fe400078efe1d */
[----:B------:R-:W-:Y:S02]  /*3010*/  LOP3.LUT R9, R40, R38, R9, 0xfe, !PT ;  /* 0x0000002628097212 */ /* 0x000fe400078efe09 */
[----:B------:R-:W-:Y:S02]  /*3020*/  LOP3.LUT R39, R41, R39, R35, 0xfe, !PT ;  /* 0x0000002729277212 */ /* 0x000fe400078efe23 */
[----:B------:R-:W-:Y:S02]  /*3030*/  LOP3.LUT R8, R44, R42, R9, 0xfe, !PT ;  /* 0x0000002a2c087212 */ /* 0x000fe400078efe09 */
[----:B------:R-:W-:Y:S01]  /*3040*/  LOP3.LUT R9, R45, R43, R39, 0xfe, !PT ;  /* 0x0000002b2d097212 */ /* 0x000fe200078efe27 */
[----:B------:R-:W-:Y:S06]  /*3050*/  @P1 BRA `(.L_x_18) ;  /* 0xfffffffc00641947 */ /* 0x000fec000383ffff */
.L_x_17:
[----:B------:R-:W-:Y:S05]  /*3060*/  @!P2 BRA `(.L_x_19) ;  /* 0x0000000c0058a947 */ /* 0x000fea0003800000 */
[----:B------:R-:W-:Y:S02]  /*3070*/  ISETP.GE.U32.AND P1, PT, R48, 0x8, PT ;  /* 0x000000083000780c */ /* 0x000fe40003f26070 */
[----:B------:R-:W-:-:S04]  /*3080*/  LOP3.LUT R10, R2, 0x7, RZ, 0xc0, !PT ;  /* 0x00000007020a7812 */ /* 0x000fc800078ec0ff */
[----:B------:R-:W-:-:S07]  /*3090*/  ISETP.NE.AND P2, PT, R10, RZ, PT ;  /* 0x000000ff0a00720c */ /* 0x000fce0003f45270 */
[----:B------:R-:W-:Y:S06]  /*30a0*/  @!P1 BRA `(.L_x_20) ;  /* 0x0000000000489947 */ /* 0x000fec0003800000 */
[----:B------:R-:W-:-:S05]  /*30b0*/  IMAD.WIDE.U32 R12, R11, 0x8, R32 ;  /* 0x000000080b0c7825 */ /* 0x000fca00078e0020 */
[----:B------:R-:W2:Y:S04]  /*30c0*/  LDG.E.64 R14, desc[UR8][R12.64] ;  /* 0x000000080c0e7981 */ /* 0x000ea8000c1e1b00 */
[----:B------:R-:W2:Y:S04]  /*30d0*/  LDG.E.64 R16, desc[UR8][R12.64+0x8] ;  /* 0x000008080c107981 */ /* 0x000ea8000c1e1b00 */
[----:B------:R-:W2:Y:S04]  /*30e0*/  LDG.E.64 R18, desc[UR8][R12.64+0x10] ;  /* 0x000010080c127981 */ /* 0x000ea8000c1e1b00 */
[----:B------:R-:W3:Y:S04]  /*30f0*/  LDG.E.64 R20, desc[UR8][R12.64+0x18] ;  /* 0x000018080c147981 */ /* 0x000ee8000c1e1b00 */
[----:B------:R-:W3:Y:S04]  /*3100*/  LDG.E.64 R22, desc[UR8][R12.64+0x20] ;  /* 0x000020080c167981 */ /* 0x000ee8000c1e1b00 */
[----:B------:R-:W4:Y:S04]  /*3110*/  LDG.E.64 R24, desc[UR8][R12.64+0x28] ;  /* 0x000028080c187981 */ /* 0x000f28000c1e1b00 */
[----:B------:R-:W4:Y:S04]  /*3120*/  LDG.E.64 R26, desc[UR8][R12.64+0x30] ;  /* 0x000030080c1a7981 */ /* 0x000f28000c1e1b00 */
[----:B------:R-:W5:Y:S01]  /*3130*/  LDG.E.64 R28, desc[UR8][R12.64+0x38] ;  /* 0x000038080c1c7981 */ /* 0x000f62000c1e1b00 */
[----:B------:R-:W-:Y:S01]  /*3140*/  VIADD R11, R11, 0x8 ;  /* 0x000000080b0b7836 */ /* 0x000fe20000000000 */
[----:B--2---:R-:W-:-:S02]  /*3150*/  LOP3.LUT R31, R18, R14, R16, 0xfe, !PT ;  /* 0x0000000e121f7212 */ /* 0x004fc400078efe10 */
[----:B------:R-:W-:Y:S02]  /*3160*/  LOP3.LUT R17, R19, R15, R17, 0xfe, !PT ;  /* 0x0000000f13117212 */ /* 0x000fe400078efe11 */
[----:B---3--:R-:W-:Y:S02]  /*3170*/  LOP3.LUT R15, R22, R31, R20, 0xfe, !PT ;  /* 0x0000001f160f7212 */ /* 0x008fe400078efe14 */
[----:B------:R-:W-:Y:S02]  /*3180*/  LOP3.LUT R21, R23, R17, R21, 0xfe, !PT ;  /* 0x0000001117157212 */ /* 0x000fe400078efe15 */
[----:B----4-:R-:W-:Y:S02]  /*3190*/  LOP3.LUT R15, R26, R15, R24, 0xfe, !PT ;  /* 0x0000000f1a0f7212 */ /* 0x010fe400078efe18 */
[----:B------:R-:W-:Y:S02]  /*31a0*/  LOP3.LUT R24, R27, R21, R25, 0xfe, !PT ;  /* 0x000000151b187212 */ /* 0x000fe400078efe19 */
[----:B-----5:R-:W-:-:S02]  /*31b0*/  LOP3.LUT R8, R8, R15, R28, 0xfe, !PT ;  /* 0x0000000f08087212 */ /* 0x020fc400078efe1c */
[----:B------:R-:W-:-:S07]  /*31c0*/  LOP3.LUT R9, R9, R24, R29, 0xfe, !PT ;  /* 0x0000001809097212 */ /* 0x000fce00078efe1d */
.L_x_20:
        /* <DEDUP_REMOVED lines=9> */
[----:B------:R-:W3:Y:S01]  /*3260*/  LDG.E.64 R20, desc[UR8][R12.64+0x18] ;  /* 0x000018080c147981 */ /* 0x000ee2000c1e1b00 */
[----:B------:R-:W-:Y:S01]  /*3270*/  VIADD R11, R11, 0x4 ;  /* 0x000000040b0b7836 */ /* 0x000fe20000000000 */
[----:B--2---:R-:W-:-:S02]  /*3280*/  LOP3.LUT R23, R18, R14, R16, 0xfe, !PT ;  /* 0x0000000e12177212 */ /* 0x004fc400078efe10 */
[----:B------:R-:W-:Y:S02]  /*3290*/  LOP3.LUT R14, R19, R15, R17, 0xfe, !PT ;  /* 0x0000000f130e7212 */ /* 0x000fe400078efe11 */
[----:B---3--:R-:W-:Y:S02]  /*32a0*/  LOP3.LUT R8, R8, R23, R20, 0xfe, !PT ;  /* 0x0000001708087212 */ /* 0x008fe400078efe14 */
[----:B------:R-:W-:-:S07]  /*32b0*/  LOP3.LUT R9, R9, R14, R21, 0xfe, !PT ;  /* 0x0000000e09097212 */ /* 0x000fce00078efe15 */
.L_x_21:
[----:B------:R-:W-:Y:S05]  /*32c0*/  @!P2 BRA `(.L_x_19) ;  /* 0x0000000800c0a947 */ /* 0x000fea0003800000 */
[----:B------:R-:W-:-:S05]  /*32d0*/  IMAD.WIDE.U32 R32, R11, 0x8, R32 ;  /* 0x000000080b207825 */ /* 0x000fca00078e0020 */
[----:B------:R-:W2:Y:S01]  /*32e0*/  LDG.E.64 R10, desc[UR8][R32.64] ;  /* 0x00000008200a7981 */ /* 0x000ea2000c1e1b00 */
[----:B------:R-:W-:Y:S02]  /*32f0*/  IADD3 R12, PT, PT, -R22, 0x1, RZ ;  /* 0x00000001160c7810 */ /* 0x000fe40007ffe1ff */
[----:B------:R-:W-:Y:S02]  /*3300*/  IADD3 R13, P2, PT, R32, 0x8, RZ ;  /* 0x00000008200d7810 */ /* 0x000fe40007f5e0ff */
[----:B------:R-:W-:-:S03]  /*3310*/  ISETP.NE.AND P1, PT, R12, RZ, PT ;  /* 0x000000ff0c00720c */ /* 0x000fc60003f25270 */
[----:B------:R-:W-:Y:S01]  /*3320*/  IMAD.X R14, RZ, RZ, R33, P2 ;  /* 0x000000ffff0e7224 */ /* 0x000fe200010e0621 */
[----:B--2---:R-:W-:Y:S02]  /*3330*/  LOP3.LUT R8, R10, R8, RZ, 0xfc, !PT ;  /* 0x000000080a087212 */ /* 0x004fe400078efcff */
[----:B------:R-:W-:-:S07]  /*3340*/  LOP3.LUT R9, R11, R9, RZ, 0xfc, !PT ;  /* 0x000000090b097212 */ /* 0x000fce00078efcff */
[----:B------:R-:W-:Y:S05]  /*3350*/  @!P1 BRA `(.L_x_19) ;  /* 0x00000008009c9947 */ /* 0x000fea0003800000 */
.L_x_22:
[----:B------:R-:W-:Y:S02]  /*3360*/  IMAD.MOV.U32 R10, RZ, RZ, R13 ;  /* 0x000000ffff0a7224 */ /* 0x000fe400078e000d */
[----:B------:R-:W-:-:S06]  /*3370*/  IMAD.MOV.U32 R11, RZ, RZ, R14 ;  /* 0x000000ffff0b7224 */ /* 0x000fcc00078e000e */
[----:B------:R-:W2:Y:S01]  /*3380*/  LDG.E.64 R10, desc[UR8][R10.64] ;  /* 0x000000080a0a7981 */ /* 0x000ea2000c1e1b00 */
[----:B------:R-:W-:Y:S01]  /*3390*/  VIADD R12, R12, 0x1 ;  /* 0x000000010c0c7836 */ /* 0x000fe20000000000 */
[----:B------:R-:W-:-:S04]  /*33a0*/  IADD3 R13, P2, PT, R13, 0x8, RZ ;  /* 0x000000080d0d7810 */ /* 0x000fc80007f5e0ff */
[----:B------:R-:W-:Y:S01]  /*33b0*/  ISETP.NE.AND P1, PT, R12, RZ, PT ;  /* 0x000000ff0c00720c */ /* 0x000fe20003f25270 */
[----:B------:R-:W-:Y:S01]  /*33c0*/  IMAD.X R14, RZ, RZ, R14, P2 ;  /* 0x000000ffff0e7224 */ /* 0x000fe200010e060e */
[----:B--2---:R-:W-:Y:S02]  /*33d0*/  LOP3.LUT R8, R10, R8, RZ, 0xfc, !PT ;  /* 0x000000080a087212 */ /* 0x004fe400078efcff */
[----:B------:R-:W-:-:S09]  /*33e0*/  LOP3.LUT R9, R11, R9, RZ, 0xfc, !PT ;  /* 0x000000090b097212 */ /* 0x000fd200078efcff */
[----:B------:R-:W-:Y:S05]  /*33f0*/  @P1 BRA `(.L_x_22) ;  /* 0xfffffffc00d81947 */ /* 0x000fea000383ffff */
[----:B------:R-:W-:Y:S05]  /*3400*/  BRA `(.L_x_19) ;  /* 0x0000000800707947 */ /* 0x000fea0003800000 */
.L_x_16:
        /* <DEDUP_REMOVED lines=10> */
.L_x_24:
        /* <DEDUP_REMOVED lines=15> */
[----:B------:R0:W5:Y:S01]  /*35a0*/  LDG.E.64 R14, desc[UR8][R12.64+0x38] ;  /* 0x000038080c0e7981 */ /* 0x000162000c1e1b00 */
[----:B------:R-:W-:Y:S01]  /*35b0*/  VIADD R48, R48, 0x10 ;  /* 0x0000001030307836 */ /* 0x000fe20000000000 */
[----:B0-----:R-:W-:-:S05]  /*35c0*/  IADD3 R12, P5, PT, R12, 0x80, RZ ;  /* 0x000000800c0c7810 */ /* 0x001fca0007fbe0ff */
[----:B------:R-:W-:Y:S01]  /*35d0*/  IMAD.X R13, RZ, RZ, R13, P5 ;  /* 0x000000ffff0d7224 */ /* 0x000fe200028e060d */
[----:B--2---:R-:W-:Y:S02]  /*35e0*/  IADD3 R10, P2, PT, RZ, -R36, RZ ;  /* 0x80000024ff0a7210 */ /* 0x004fe40007f5e0ff */
[----:B---3--:R-:W-:Y:S02]  /*35f0*/  IADD3 R49, P3, PT, RZ, -R38, RZ ;  /* 0x80000026ff317210 */ /* 0x008fe40007f7e0ff */
[----:B------:R-:W-:Y:S02]  /*3600*/  IADD3.X R51, PT, PT, ~R37, 0x1000000, RZ, P2, !PT ;  /* 0x0100000025337810 */ /* 0x000fe400017fe5ff */
[----:B------:R-:W-:Y:S02]  /*3610*/  IADD3.X R36, PT, PT, ~R39, 0x1000000, RZ, P3, !PT ;  /* 0x0100000027247810 */ /* 0x000fe40001ffe5ff */
[----:B----4-:R-:W-:Y:S02]  /*3620*/  IADD3 R37, P2, PT, RZ, -R40, RZ ;  /* 0x80000028ff257210 */ /* 0x010fe40007f5e0ff */
[----:B-----5:R-:W-:-:S02]  /*3630*/  IADD3 R38, P3, PT, RZ, -R42, RZ ;  /* 0x8000002aff267210 */ /* 0x020fc40007f7e0ff */
[----:B------:R-:W-:Y:S02]  /*3640*/  LOP3.LUT R8, R49, R10, R8, 0xfe, !PT ;  /* 0x0000000a31087212 */ /* 0x000fe400078efe08 */
[----:B------:R-:W-:Y:S02]  /*3650*/  LOP3.LUT R36, R36, R51, R9, 0xfe, !PT ;  /* 0x0000003324247212 */ /* 0x000fe400078efe09 */
[----:B------:R-:W-:Y:S02]  /*3660*/  IADD3.X R40, PT, PT, ~R41, 0x1000000, RZ, P2, !PT ;  /* 0x0100000029287810 */ /* 0x000fe400017fe5ff */
[----:B------:R-:W-:Y:S02]  /*3670*/  IADD3.X R39, PT, PT, ~R43, 0x1000000, RZ, P3, !PT ;  /* 0x010000002b277810 */ /* 0x000fe40001ffe5ff */
[----:B------:R-:W-:Y:S02]  /*3680*/  IADD3 R10, P2, PT, RZ, -R44, RZ ;  /* 0x8000002cff0a7210 */ /* 0x000fe40007f5e0ff */
[----:B------:R-:W-:-:S02]  /*3690*/  IADD3 R9, P3, PT, RZ, -R46, RZ ;  /* 0x8000002eff097210 */ /* 0x000fc40007f7e0ff */
[----:B------:R-:W-:Y:S02]  /*36a0*/  LOP3.LUT R39, R39, R40, R36, 0xfe, !PT ;  /* 0x0000002827277212 */ /* 0x000fe400078efe24 */
[----:B------:R-:W-:Y:S02]  /*36b0*/  LOP3.LUT R38, R38, R37, R8, 0xfe, !PT ;  /* 0x0000002526267212 */ /* 0x000fe400078efe08 */
[----:B------:R-:W-:Y:S02]  /*36c0*/  IADD3.X R45, PT, PT, ~R45, 0x1000000, RZ, P2, !PT ;  /* 0x010000002d2d7810 */ /* 0x000fe400017fe5ff */
[----:B------:R-:W-:Y:S02]  /*36d0*/  IADD3.X R36, PT, PT, ~R47, 0x1000000, RZ, P3, !PT ;  /* 0x010000002f247810 */ /* 0x000fe40001ffe5ff */
[----:B------:R-:W-:Y:S02]  /*36e0*/  IADD3 R37, P2, PT, RZ, -R34, RZ ;  /* 0x80000022ff257210 */ /* 0x000fe40007f5e0ff */
[----:B------:R-:W-:-:S02]  /*36f0*/  IADD3 R8, P3, PT, RZ, -R30, RZ ;  /* 0x8000001eff087210 */ /* 0x000fc40007f7e0ff */
[----:B------:R-:W-:Y:S02]  /*3700*/  LOP3.LUT R34, R9, R10, R38, 0xfe, !PT ;  /* 0x0000000a09227212 */ /* 0x000fe400078efe26 */
[----:B------:R-:W-:Y:S02]  /*3710*/  IADD3.X R35, PT, PT, ~R35, 0x1000000, RZ, P2, !PT ;  /* 0x0100000023237810 */ /* 0x000fe400017fe5ff */
[----:B------:R-:W-:Y:S02]  /*3720*/  IADD3.X R30, PT, PT, ~R31, 0x1000000, RZ, P3, !PT ;  /* 0x010000001f1e7810 */ /* 0x000fe40001ffe5ff */
[----:B------:R-:W-:Y:S02]  /*3730*/  IADD3 R10, P2, PT, RZ, -R28, RZ ;  /* 0x8000001cff0a7210 */ /* 0x000fe40007f5e0ff */
[----:B------:R-:W-:Y:S02]  /*3740*/  IADD3 R9, P3, PT, RZ, -R26, RZ ;  /* 0x8000001aff097210 */ /* 0x000fe40007f7e0ff */
[----:B------:R-:W-:-:S02]  /*3750*/  IADD3.X R29, PT, PT, ~R29, 0x1000000, RZ, P2, !PT ;  /* 0x010000001d1d7810 */ /* 0x000fc400017fe5ff */
[----:B------:R-:W-:Y:S02]  /*3760*/  IADD3.X R26, PT, PT, ~R27, 0x1000000, RZ, P3, !PT ;  /* 0x010000001b1a7810 */ /* 0x000fe40001ffe5ff */
[----:B------:R-:W-:Y:S02]  /*3770*/  LOP3.LUT R28, R8, R37, R34, 0xfe, !PT ;  /* 0x00000025081c7212 */ /* 0x000fe400078efe22 */
[----:B------:R-:W-:Y:S02]  /*3780*/  IADD3 R27, P2, PT, RZ, -R24, RZ ;  /* 0x80000018ff1b7210 */ /* 0x000fe40007f5e0ff */
[----:B------:R-:W-:Y:S02]  /*3790*/  LOP3.LUT R24, R9, R10, R28, 0xfe, !PT ;  /* 0x0000000a09187212 */ /* 0x000fe400078efe1c */
[----:B------:R-:W-:Y:S02]  /*37a0*/  IADD3.X R25, PT, PT, ~R25, 0x1000000, RZ, P2, !PT ;  /* 0x0100000019197810 */ /* 0x000fe400017fe5ff */
[----:B------:R-:W-:-:S02]  /*37b0*/  LOP3.LUT R36, R36, R45, R39, 0xfe, !PT ;  /* 0x0000002d24247212 */ /* 0x000fc400078efe27 */
[----:B------:R-:W-:Y:S02]  /*37c0*/  IADD3 R9, P2, PT, RZ, -R20, RZ ;  /* 0x80000014ff097210 */ /* 0x000fe40007f5e0ff */
[----:B------:R-:W-:Y:S02]  /*37d0*/  IADD3 R8, P3, PT, RZ, -R22, RZ ;  /* 0x80000016ff087210 */ /* 0x000fe40007f7e0ff */
[----:B------:R-:W-:Y:S02]  /*37e0*/  LOP3.LUT R30, R30, R35, R36, 0xfe, !PT ;  /* 0x000000231e1e7212 */ /* 0x000fe400078efe24 */
[----:B------:R-:W-:Y:S02]  /*37f0*/  IADD3.X R21, PT, PT, ~R21, 0x1000000, RZ, P2, !PT ;  /* 0x0100000015157810 */ /* 0x000fe400017fe5ff */
[----:B------:R-:W-:Y:S02]  /*3800*/  ISETP.NE.AND P2, PT, R48, RZ, PT ;  /* 0x000000ff3000720c */ /* 0x000fe40003f45270 */
[----:B------:R-:W-:-:S02]  /*3810*/  IADD3.X R22, PT, PT, ~R23, 0x1000000, RZ, P3, !PT ;  /* 0x0100000017167810 */ /* 0x000fc40001ffe5ff */
[----:B------:R-:W-:Y:S02]  /*3820*/  IADD3 R10, P3, PT, RZ, -R18, RZ ;  /* 0x80000012ff0a7210 */ /* 0x000fe40007f7e0ff */
[----:B------:R-:W-:Y:S02]  /*3830*/  LOP3.LUT R8, R8, R27, R24, 0xfe, !PT ;  /* 0x0000001b08087212 */ /* 0x000fe400078efe18 */
[----:B------:R-:W-:Y:S02]  /*3840*/  LOP3.LUT R26, R26, R29, R30, 0xfe, !PT ;  /* 0x0000001d1a1a7212 */ /* 0x000fe400078efe1e */
[----:B------:R-:W-:Y:S02]  /*3850*/  IADD3.X R18, PT, PT, ~R19, 0x1000000, RZ, P3, !PT ;  /* 0x0100000013127810 */ /* 0x000fe40001ffe5ff */
[----:B------:R-:W-:Y:S02]  /*3860*/  LOP3.LUT R10, R10, R9, R8, 0xfe, !PT ;  /* 0x000000090a0a7212 */ /* 0x000fe400078efe08 */
[----:B------:R-:W-:-:S02]  /*3870*/  LOP3.LUT R20, R22, R25, R26, 0xfe, !PT ;  /* 0x0000001916147212 */ /* 0x000fc400078efe1a */
[----:B------:R-:W-:Y:S02]  /*3880*/  IADD3 R19, P3, PT, RZ, -R16, RZ ;  /* 0x80000010ff137210 */ /* 0x000fe40007f7e0ff */
[----:B------:R-:W-:Y:S02]  /*3890*/  IADD3 R8, P4, PT, RZ, -R14, RZ ;  /* 0x8000000eff087210 */ /* 0x000fe40007f9e0ff */
[----:B------:R-:W-:Y:S02]  /*38a0*/  LOP3.LUT R18, R18, R21, R20, 0xfe, !PT ;  /* 0x0000001512127212 */ /* 0x000fe400078efe14 */
[----:B------:R-:W-:Y:S02]  /*38b0*/  IADD3.X R16, PT, PT, ~R17, 0x1000000, RZ, P3, !PT ;  /* 0x0100000011107810 */ /* 0x000fe40001ffe5ff */
[----:B------:R-:W-:Y:S02]  /*38c0*/  IADD3.X R9, PT, PT, ~R15, 0x1000000, RZ, P4, !PT ;  /* 0x010000000f097810 */ /* 0x000fe400027fe5ff */
[----:B------:R-:W-:-:S02]  /*38d0*/  LOP3.LUT R8, R8, R19, R10, 0xfe, !PT ;  /* 0x0000001308087212 */ /* 0x000fc400078efe0a */
[----:B------:R-:W-:Y:S01]  /*38e0*/  LOP3.LUT R9, R9, R16, R18, 0xfe, !PT ;  /* 0x0000001009097212 */ /* 0x000fe200078efe12 */
[----:B------:R-:W-:Y:S06]  /*38f0*/  @P2 BRA `(.L_x_24) ;  /* 0xfffffff800ec2947 */ /* 0x000fec000383ffff */
.L_x_23:
[----:B------:R-:W-:Y:S05]  /*3900*/  @!P1 BRA `(.L_x_19) ;  /* 0x0000000400309947 */ /* 0x000fea0003800000 */
[----:B------:R-:W-:Y:S02]  /*3910*/  ISETP.GE.U32.AND P2, PT, R50, 0x8, PT ;  /* 0x000000083200780c */ /* 0x000fe40003f46070 */
[----:B------:R-:W-:-:S04]  /*3920*/  LOP3.LUT R34, R2, 0x7, RZ, 0xc0, !PT ;  /* 0x0000000702227812 */ /* 0x000fc800078ec0ff */
[----:B------:R-:W-:-:S07]  /*3930*/  ISETP.NE.AND P1, PT, R34, RZ, PT ;  /* 0x000000ff2200720c */ /* 0x000fce0003f25270 */
[----:B------:R-:W-:Y:S06]  /*3940*/  @!P2 BRA `(.L_x_25) ;  /* 0x000000000088a947 */ /* 0x000fec0003800000 */
[----:B------:R-:W-:-:S05]  /*3950*/  IMAD.WIDE.U32 R12, R11, 0x8, R32 ;  /* 0x000000080b0c7825 */ /* 0x000fca00078e0020 */
[----:B------:R-:W2:Y:S04]  /*3960*/  LDG.E.64 R14, desc[UR8][R12.64] ;  /* 0x000000080c0e7981 */ /* 0x000ea8000c1e1b00 */
[----:B------:R-:W3:Y:S04]  /*3970*/  LDG.E.64 R16, desc[UR8][R12.64+0x8] ;  /* 0x000008080c107981 */ /* 0x000ee8000c1e1b00 */
[----:B------:R-:W4:Y:S04]  /*3980*/  LDG.E.64 R18, desc[UR8][R12.64+0x10] ;  /* 0x000010080c127981 */ /* 0x000f28000c1e1b00 */
[----:B------:R-:W5:Y:S04]  /*3990*/  LDG.E.64 R20, desc[UR8][R12.64+0x18] ;  /* 0x000018080c147981 */ /* 0x000f68000c1e1b00 */
[----:B------:R-:W5:Y:S04]  /*39a0*/  LDG.E.64 R22, desc[UR8][R12.64+0x20] ;  /* 0x000020080c167981 */ /* 0x000f68000c1e1b00 */
[----:B------:R-:W5:Y:S04]  /*39b0*/  LDG.E.64 R24, desc[UR8][R12.64+0x28] ;  /* 0x000028080c187981 */ /* 0x000f68000c1e1b00 */
[----:B------:R-:W5:Y:S04]  /*39c0*/  LDG.E.64 R26, desc[UR8][R12.64+0x30] ;  /* 0x000030080c1a7981 */ /* 0x000f68000c1e1b00 */
[----:B------:R-:W5:Y:S01]  /*39d0*/  LDG.E.64 R28, desc[UR8][R12.64+0x38] ;  /* 0x000038080c1c7981 */ /* 0x000f62000c1e1b00 */
[----:B------:R-:W-:Y:S01]  /*39e0*/  VIADD R11, R11, 0x8 ;  /* 0x000000080b0b7836 */ /* 0x000fe20000000000 */
[----:B--2---:R-:W-:-:S02]  /*39f0*/  IADD3 R30, P2, PT, RZ, -R14, RZ ;  /* 0x8000000eff1e7210 */ /* 0x004fc40007f5e0ff */
[----:B---3--:R-:W-:Y:S02]  /*3a00*/  IADD3 R31, P3, PT, RZ, -R16, RZ ;  /* 0x80000010ff1f7210 */ /* 0x008fe40007f7e0ff */
[----:B------:R-:W-:Y:S02]  /*3a10*/  IADD3.X R16, PT, PT, ~R15, 0x1000000, RZ, P2, !PT ;  /* 0x010000000f107810 */ /* 0x000fe400017fe5ff */
[----:B----4-:R-:W-:Y:S02]  /*3a20*/  IADD3 R10, P4, PT, RZ, -R18, RZ ;  /* 0x80000012ff0a7210 */ /* 0x010fe40007f9e0ff */
[----:B------:R-:W-:Y:S02]  /*3a30*/  IADD3.X R15, PT, PT, ~R17, 0x1000000, RZ, P3, !PT ;  /* 0x01000000110f7810 */ /* 0x000fe40001ffe5ff */
[----:B------:R-:W-:Y:S02]  /*3a40*/  IADD3.X R18, PT, PT, ~R19, 0x1000000, RZ, P4, !PT ;  /* 0x0100000013127810 */ /* 0x000fe400027fe5ff */
[----:B-----5:R-:W-:-:S02]  /*3a50*/  IADD3 R17, P2, PT, RZ, -R20, RZ ;  /* 0x80000014ff117210 */ /* 0x020fc40007f5e0ff */
[----:B------:R-:W-:Y:S02]  /*3a60*/  IADD3 R14, P3, PT, RZ, -R22, RZ ;  /* 0x80000016ff0e7210 */ /* 0x000fe40007f7e0ff */
[----:B------:R-:W-:Y:S02]  /*3a70*/  LOP3.LUT R10, R10, R30, R31, 0xfe, !PT ;  /* 0x0000001e0a0a7212 */ /* 0x000fe400078efe1f */
[----:B------:R-:W-:Y:S02]  /*3a80*/  LOP3.LUT R18, R18, R16, R15, 0xfe, !PT ;  /* 0x0000001012127212 */ /* 0x000fe400078efe0f */
[----:B------:R-:W-:Y:S02]  /*3a90*/  IADD3.X R21, PT, PT, ~R21, 0x1000000, RZ, P2, !PT ;  /* 0x0100000015157810 */ /* 0x000fe400017fe5ff */
[----:B------:R-:W-:Y:S02]  /*3aa0*/  IADD3.X R16, PT, PT, ~R23, 0x1000000, RZ, P3, !PT ;  /* 0x0100000017107810 */ /* 0x000fe40001ffe5ff */
[----:B------:R-:W-:-:S02]  /*3ab0*/  IADD3 R15, P2, PT, RZ, -R24, RZ ;  /* 0x80000018ff0f7210 */ /* 0x000fc40007f5e0ff */
[----:B------:R-:W-:Y:S02]  /*3ac0*/  LOP3.LUT R14, R14, R10, R17, 0xfe, !PT ;  /* 0x0000000a0e0e7212 */ /* 0x000fe400078efe11 */
[----:B------:R-:W-:Y:S02]  /*3ad0*/  IADD3 R10, P3, PT, RZ, -R26, RZ ;  /* 0x8000001aff0a7210 */ /* 0x000fe40007f7e0ff */
[----:B------:R-:W-:Y:S02]  /*3ae0*/  IADD3.X R25, PT, PT, ~R25, 0x1000000, RZ, P2, !PT ;  /* 0x0100000019197810 */ /* 0x000fe400017fe5ff */
[----:B------:R-:W-:Y:S02]  /*3af0*/  LOP3.LUT R16, R16, R18, R21, 0xfe, !PT ;  /* 0x0000001210107212 */ /* 0x000fe400078efe15 */
[----:B------:R-:W-:Y:S02]  /*3b00*/  IADD3 R13, P2, PT, RZ, -R28, RZ ;  /* 0x8000001cff0d7210 */ /* 0x000fe40007f5e0ff */
[----:B------:R-:W-:-:S02]  /*3b10*/  IADD3.X R12, PT, PT, ~R27, 0x1000000, RZ, P3, !PT ;  /* 0x010000001b0c7810 */ /* 0x000fc40001ffe5ff */
[----:B------:R-:W-:Y:S02]  /*3b20*/  LOP3.LUT R10, R10, R14, R15, 0xfe, !PT ;  /* 0x0000000e0a0a7212 */ /* 0x000fe400078efe0f */
[----:B------:R-:W-:Y:S02]  /*3b30*/  IADD3.X R28, PT, PT, ~R29, 0x1000000, RZ, P2, !PT ;  /* 0x010000001d1c7810 */ /* 0x000fe400017fe5ff */
[----:B------:R-:W-:Y:S02]  /*3b40*/  LOP3.LUT R12, R12, R16, R25, 0xfe, !PT ;  /* 0x000000100c0c7212 */ /* 0x000fe400078efe19 */
[----:B------:R-:W-:Y:S02]  /*3b50*/  LOP3.LUT R8, R8, R10, R13, 0xfe, !PT ;  /* 0x0000000a08087212 */ /* 0x000fe400078efe0d */
[----:B------:R-:W-:-:S07]  /*3b60*/  LOP3.LUT R9, R9, R12, R28, 0xfe, !PT ;  /* 0x0000000c09097212 */ /* 0x000fce00078efe1c */
.L_x_25:
        /* <DEDUP_REMOVED lines=9> */
[----:B------:R-:W5:Y:S01]  /*3c00*/  LDG.E.64 R20, desc[UR8][R12.64+0x18] ;  /* 0x000018080c147981 */ /* 0x000f62000c1e1b00 */
[----:B------:R-:W-:Y:S01]  /*3c10*/  VIADD R11, R11, 0x4 ;  /* 0x000000040b0b7836 */ /* 0x000fe20000000000 */
[----:B--2---:R-:W-:-:S02]  /*3c20*/  IADD3 R14, P2, PT, RZ, -R14, RZ ;  /* 0x8000000eff0e7210 */ /* 0x004fc40007f5e0ff */
[----:B---3--:R-:W-:Y:S02]  /*3c30*/  IADD3 R23, P3, PT, RZ, -R16, RZ ;  /* 0x80000010ff177210 */ /* 0x008fe40007f7e0ff */
[----:B------:R-:W-:Y:S02]  /*3c40*/  IADD3.X R15, PT, PT, ~R15, 0x1000000, RZ, P2, !PT ;  /* 0x010000000f0f7810 */ /* 0x000fe400017fe5ff */
[----:B----4-:R-:W-:Y:S02]  /*3c50*/  IADD3 R18, P4, PT, RZ, -R18, RZ ;  /* 0x80000012ff127210 */ /* 0x010fe40007f9e0ff */
[----:B------:R-:W-:Y:S02]  /*3c60*/  IADD3.X R16, PT, PT, ~R17, 0x1000000, RZ, P3, !PT ;  /* 0x0100000011107810 */ /* 0x000fe40001ffe5ff */
[----:B-----5:R-:W-:Y:S02]  /*3c70*/  IADD3 R17, P2, PT, RZ, -R20, RZ ;  /* 0x80000014ff117210 */ /* 0x020fe40007f5e0ff */
[----:B------:R-:W-:-:S02]  /*3c80*/  IADD3.X R19, PT, PT, ~R19, 0x1000000, RZ, P4, !PT ;  /* 0x0100000013137810 */ /* 0x000fc400027fe5ff */
[----:B------:R-:W-:Y:S02]  /*3c90*/  LOP3.LUT R23, R18, R14, R23, 0xfe, !PT ;  /* 0x0000000e12177212 */ /* 0x000fe400078efe17 */
[----:B------:R-:W-:Y:S02]  /*3ca0*/  IADD3.X R20, PT, PT, ~R21, 0x1000000, RZ, P2, !PT ;  /* 0x0100000015147810 */ /* 0x000fe400017fe5ff */
[----:B------:R-:W-:Y:S02]  /*3cb0*/  LOP3.LUT R16, R19, R15, R16, 0xfe, !PT ;  /* 0x0000000f13107212 */ /* 0x000fe400078efe10 */
[----:B------:R-:W-:Y:S02]  /*3cc0*/  LOP3.LUT R8, R8, R23, R17, 0xfe, !PT ;  /* 0x0000001708087212 */ /* 0x000fe400078efe11 */
[----:B------:R-:W-:-:S07]  /*3cd0*/  LOP3.LUT R9, R9, R16, R20, 0xfe, !PT ;  /* 0x0000001009097212 */ /* 0x000fce00078efe14 */
.L_x_26:
[----:B------:R-:W-:Y:S05]  /*3ce0*/  @!P1 BRA `(.L_x_19) ;  /* 0x0000000000389947 */ /* 0x000fea0003800000 */
[----:B------:R-:W-:-:S04]  /*3cf0*/  IMAD.WIDE.U32 R32, R11, 0x8, R32 ;  /* 0x000000080b207825 */ /* 0x000fc800078e0020 */
[----:B------:R-:W-:-:S07]  /*3d00*/  IMAD.MOV R12, RZ, RZ, -R10 ;  /* 0x000000ffff0c7224 */ /* 0x000fce00078e0a0a */
.L_x_27:
[----:B------:R-:W-:Y:S02]  /*3d10*/  IMAD.MOV.U32 R10, RZ, RZ, R32 ;  /* 0x000000ffff0a7224 */ /* 0x000fe400078e0020 */
[----:B------:R-:W-:-:S06]  /*3d20*/  IMAD.MOV.U32 R11, RZ, RZ, R33 ;  /* 0x000000ffff0b7224 */ /* 0x000fcc00078e0021 */
[----:B------:R-:W2:Y:S01]  /*3d30*/  LDG.E.64 R10, desc[UR8][R10.64] ;  /* 0x000000080a0a7981 */ /* 0x000ea2000c1e1b00 */
[----:B------:R-:W-:Y:S01]  /*3d40*/  VIADD R12, R12, 0x1 ;  /* 0x000000010c0c7836 */ /* 0x000fe20000000000 */
[----:B------:R-:W-:-:S04]  /*3d50*/  IADD3 R32, P3, PT, R32, 0x8, RZ ;  /* 0x0000000820207810 */ /* 0x000fc80007f7e0ff */
[----:B------:R-:W-:Y:S01]  /*3d60*/  ISETP.NE.AND P1, PT, R12, RZ, PT ;  /* 0x000000ff0c00720c */ /* 0x000fe20003f25270 */
[----:B------:R-:W-:Y:S01]  /*3d70*/  IMAD.X R33, RZ, RZ, R33, P3 ;  /* 0x000000ffff217224 */ /* 0x000fe200018e0621 */
[----:B--2---:R-:W-:-:S04]  /*3d80*/  IADD3 R13, P2, PT, RZ, -R10, RZ ;  /* 0x8000000aff0d7210 */ /* 0x004fc80007f5e0ff */
[----:B------:R-:W-:Y:S02]  /*3d90*/  IADD3.X R14, PT, PT, ~R11, 0x1000000, RZ, P2, !PT ;  /* 0x010000000b0e7810 */ /* 0x000fe400017fe5ff */
[----:B------:R-:W-:Y:S02]  /*3da0*/  LOP3.LUT R8, R13, R8, RZ, 0xfc, !PT ;  /* 0x000000080d087212 */ /* 0x000fe400078efcff */
[----:B------:R-:W-:-:S03]  /*3db0*/  LOP3.LUT R9, R14, R9, RZ, 0xfc, !PT ;  /* 0x000000090e097212 */ /* 0x000fc600078efcff */
[----:B------:R-:W-:Y:S05]  /*3dc0*/  @P1 BRA `(.L_x_27) ;  /* 0xfffffffc00d01947 */ /* 0x000fea000383ffff */
.L_x_19:
[----:B------:R-:W-:Y:S01]  /*3dd0*/  ISETP.NE.U32.AND P1, PT, R8, RZ, PT ;  /* 0x000000ff0800720c */ /* 0x000fe20003f25070 */
[----:B------:R-:W-:-:S03]  /*3de0*/  IMAD.MOV.U32 R8, RZ, RZ, R2 ;  /* 0x000000ffff087224 */ /* 0x000fc600078e0002 */
[----:B------:R-:W-:Y:S01]  /*3df0*/  ISETP.NE.AND.EX P1, PT, R9, RZ, PT, P1 ;  /* 0x000000ff0900720c */ /* 0x000fe20003f25310 */
[----:B------:R-:W-:-:S03]  /*3e00*/  IMAD.MOV.U32 R9, RZ, RZ, RZ ;  /* 0x000000ffff097224 */ /* 0x000fc600078e00ff */
[----:B------:R-:W-:-:S09]  /*3e10*/  SEL R17, RZ, 0x1, !P1 ;  /* 0x00000001ff117807 */ /* 0x000fd20004800000 */
.L_x_15:
[----:B------:R-:W-:-:S04]  /*3e20*/  LEA R10, P1, R8, UR6, 0x3 ;  /* 0x00000006080a7c11 */ /* 0x000fc8000f8218ff */
[----:B------:R-:W-:-:S05]  /*3e30*/  LEA.HI.X R11, R8, UR7, R9, 0x3, P1 ;  /* 0x00000007080b7c11 */ /* 0x000fca00088f1c09 */
[----:B------:R-:W2:Y:S01]  /*3e40*/  @!P0 LDG.E.64 R8, desc[UR8][R10.64] ;  /* 0x000000080a088981 */ /* 0x000ea2000c1e1b00 */
[----:B------:R-:W-:-:S04]  /*3e50*/  IMAD.MOV.U32 R2, RZ, RZ, 0x38 ;  /* 0x00000038ff027424 */ /* 0x000fc800078e00ff */
[----:B------:R-:W-:Y:S01]  /*3e60*/  IMAD R3, R3, R2, -0x498 ;  /* 0xfffffb6803037424 */ /* 0x000fe200078e0202 */
[----:B--2---:R-:W-:-:S04]  /*3e70*/  @!P0 IADD3 R12, P1, PT, RZ, -R8, RZ ;  /* 0x80000008ff0c8210 */ /* 0x004fc80007f3e0ff */
[----:B------:R-:W-:-:S06]  /*3e80*/  @!P0 IADD3.X R13, PT, PT, ~R9, 0x1000000, RZ, P1, !PT ;  /* 0x01000000090d8810 */ /* 0x000fcc0000ffe5ff */
[----:B------:R-:W2:Y:S01]  /*3e90*/  @P0 LDG.E.64 R12, desc[UR8][R10.64] ;  /* 0x000000080a0c0981 */ /* 0x000ea2000c1e1b00 */
[----:B------:R-:W-:Y:S01]  /*3ea0*/  VIMNMX R3, PT, PT, R3, 0x833, PT ;  /* 0x0000083303037848 */ /* 0x000fe20003fe0100 */
[----:B------:R-:W-:-:S03]  /*3eb0*/  DSETP.NEU.AND P1, PT, R6, RZ, PT ;  /* 0x000000ff0600722a */ /* 0x000fc60003f2d000 */
[----:B------:R-:W-:-:S04]  /*3ec0*/  VIMNMX R8, PT, PT, R3, -0x833, !PT ;  /* 0xfffff7cd03087848 */ /* 0x000fc80007fe0100 */
[----:B------:R-:W-:Y:S01]  /*3ed0*/  IABS R3, R8 ;  /* 0x0000000800037213 */ /* 0x000fe20000000000 */
[----:B------:R-:W-:-:S03]  /*3ee0*/  VIADD R2, R8, 0xffc ;  /* 0x00000ffc08027836 */ /* 0x000fc60000000000 */
[----:B------:R-:W-:Y:S02]  /*3ef0*/  ISETP.GE.U32.AND P0, PT, R3, 0xd9, PT ;  /* 0x000000d90300780c */ /* 0x000fe40003f06070 */
[----:B------:R-:W-:-:S05]  /*3f00*/  SHF.R.U32.HI R15, RZ, 0x2, R2 ;  /* 0x00000002ff0f7819 */ /* 0x000fca0000011602 */
[C---:B------:R-:W-:Y:S02]  /*3f10*/  IMAD R9, R15.reuse, 0xffd, R2 ;  /* 0x00000ffd0f097824 */ /* 0x040fe400078e0202 */
[----:B------:R-:W-:-:S04]  /*3f20*/  IMAD.SHL.U32 R15, R15, 0x100000, RZ ;  /* 0x001000000f0f7824 */ /* 0x000fc800078e00ff */
[----:B------:R-:W-:Y:S02]  /*3f30*/  @!P0 VIADD R9, R8, 0x3ff ;  /* 0x000003ff08098836 */ /* 0x000fe40000000000 */
[----:B------:R-:W-:Y:S02]  /*3f40*/  IMAD.MOV.U32 R8, RZ, RZ, RZ ;  /* 0x000000ffff087224 */ /* 0x000fe400078e00ff */
[----:B------:R-:W-:Y:S01]  /*3f50*/  IMAD.SHL.U32 R9, R9, 0x100000, RZ ;  /* 0x0010000009097824 */ /* 0x000fe200078e00ff */
[----:B--2---:R-:W-:Y:S02]  /*3f60*/  LOP3.LUT R12, R12, R17, RZ, 0xfc, !PT ;  /* 0x000000110c0c7212 */ /* 0x004fe400078efcff */
[----:B------:R-:W-:-:S04]  /*3f70*/  LOP3.LUT R13, R13, UR4, RZ, 0xfc, !PT ;  /* 0x000000040d0d7c12 */ /* 0x000fc8000f8efcff */
[----:B------:R-:W0:Y:S02]  /*3f80*/  I2F.F64.S64 R2, R12 ;  /* 0x0000000c00027312 */ /* 0x000e240000301c00 */
[----:B0-----:R-:W-:Y:S01]  /*3f90*/  DMUL R8, R2, R8 ;  /* 0x0000000802087228 */ /* 0x001fe20000000000 */
[----:B------:R-:W-:Y:S01]  /*3fa0*/  SEL R3, R15, 0x3ff00000, P0 ;  /* 0x3ff000000f037807 */ /* 0x000fe20000000000 */
[----:B------:R-:W-:-:S06]  /*3fb0*/  IMAD.MOV.U32 R2, RZ, RZ, RZ ;  /* 0x000000ffff027224 */ /* 0x000fcc00078e00ff */
[----:B------:R-:W-:-:S08]  /*3fc0*/  DMUL R8, R2, R8 ;  /* 0x0000000802087228 */ /* 0x000fd00000000000 */
[----:B------:R-:W-:-:S08]  /*3fd0*/  DMUL R8, R2, R8 ;  /* 0x0000000802087228 */ /* 0x000fd00000000000 */
[----:B------:R-:W-:-:S08]  /*3fe0*/  DMUL R2, R2, R8 ;  /* 0x0000000802027228 */ /* 0x000fd00000000000 */
[----:B------:R-:W-:Y:S02]  /*3ff0*/  @P1 DADD R6, R6, R2 ;  /* 0x0000000006061229 */ /* 0x000fe40000000002 */
[----:B------:R-:W-:-:S06]  /*4000*/  @P1 DSETP.NEU.AND P0, PT, R2, RZ, PT ;  /* 0x000000ff0200122a */ /* 0x000fcc0003f0d000 */
[----:B------:R-:W-:Y:S02]  /*4010*/  @P1 SEL R9, RZ, 0x1, !P0 ;  /* 0x00000001ff091807 */ /* 0x000fe40004000000 */
[----:B------:R-:W-:Y:S01]  /*4020*/  @P1 IMAD.MOV.U32 R3, RZ, RZ, R7 ;  /* 0x000000ffff031224 */ /* 0x000fe200078e0007 */
[----:B------:R-:W-:Y:S02]  /*4030*/  ISETP.GE.AND P0, PT, R0, RZ, PT ;  /* 0x000000ff0000720c */ /* 0x000fe40003f06270 */
[----:B------:R-:W-:-:S06]  /*4040*/  @P1 LOP3.LUT R2, R6, R9, RZ, 0xfc, !PT ;  /* 0x0000000906021212 */ /* 0x000fcc00078efcff */
[----:B------:R-:W-:-:S08]  /*4050*/  DADD R2, R4, R2 ;  /* 0x0000000004027229 */ /* 0x000fd00000000002 */
[----:B------:R-:W-:-:S10]  /*4060*/  DADD R4, -RZ, -R2 ;  /* 0x00000000ff047229 */ /* 0x000fd40000000902 */
[----:B------:R-:W-:Y:S02]  /*4070*/  FSEL R6, R4, R2, !P0 ;  /* 0x0000000204067208 */ /* 0x000fe40004000000 */
[----:B------:R-:W-:-:S07]  /*4080*/  FSEL R7, R5, R3, !P0 ;  /* 0x0000000305077208 */ /* 0x000fce0004000000 */
.L_x_13:
[----:B------:R-:W0:Y:S02]  /*4090*/  LDC.64 R2, c[0x0][0x380] ;  /* 0x0000e000ff027b82 */ /* 0x000e240000000a00 */
[----:B0-----:R-:W-:Y:S01]  /*40a0*/  STG.E.64 desc[UR8][R2.64], R6 ;  /* 0x0000000602007986 */ /* 0x001fe2000c101b08 */
[----:B------:R-:W-:Y:S05]  /*40b0*/  EXIT ;  /* 0x000000000000794d */ /* 0x000fea0003800000 */
.L_x_28:
[----:B------:R-:W-:-:S00]  /*40c0*/  BRA `(.L_x_28) ;  /* 0xfffffffc00fc7947 */ /* 0x000fc0000383ffff */
[----:B------:R-:W-:-:S00]  /*40d0*/  NOP ;  /* 0x0000000000007918 */ /* 0x000fc00000000000 */
        /* <DEDUP_REMOVED lines=10> */
.L_x_275:


//--------------------- .text._ZN6exblas5ExDOTILm256EEEvPlPKdjjS3_jjj --------------------------
	.section	.text._ZN6exblas5ExDOTILm256EEEvPlPKdjjS3_jjj,"ax",@progbits
	.align	128
        .global         _ZN6exblas5ExDOTILm256EEEvPlPKdjjS3_jjj
        .type           _ZN6exblas5ExDOTILm256EEEvPlPKdjjS3_jjj,@function
        .size           _ZN6exblas5ExDOTILm256EEEvPlPKdjjS3_jjj,(.L_x_276 - _ZN6exblas5ExDOTILm256EEEvPlPKdjjS3_jjj)
        .other          _ZN6exblas5ExDOTILm256EEEvPlPKdjjS3_jjj,@"STO_CUDA_ENTRY STV_DEFAULT"
_ZN6exblas5ExDOTILm256EEEvPlPKdjjS3_jjj:
.text._ZN6exblas5ExDOTILm256EEEvPlPKdjjS3_jjj:
[----:B------:R-:W-:Y:S01]  /*0000*/  LDC R1, c[0x0][0x37c] ;  /* 0x0000df00ff017b82 */ /* 0x000fe20000000800 */
[----:B------:R-:W0:Y:S07]  /*0010*/  S2R R0, SR_TID.X ;  /* 0x0000000000007919 */ /* 0x000e2e0000002100 */
[----:B------:R-:W1:Y:S01]  /*0020*/  S2UR UR5, SR_CgaCtaId ;  /* 0x00000000000579c3 */ /* 0x000e620000008800 */
[----:B------:R-:W2:Y:S01]  /*0030*/  LDCU.64 UR10, c[0x0][0x3a0] ;  /* 0x00007400ff0a77ac */ /* 0x000ea20008000a00 */
[----:B------:R-:W-:Y:S01]  /*0040*/  BSSY B1, `(.L_x_29) ;  /* 0x0000877000017945 */ /* 0x000fe20003800000 */
[----:B------:R-:W-:-:S02]  /*0050*/  CS2R R6, SRZ ;  /* 0x0000000000067805 */ /* 0x000fc4000001ff00 */
[----:B------:R-:W-:Y:S01]  /*0060*/  CS2R R16, SRZ ;  /* 0x0000000000107805 */ /* 0x000fe2000001ff00 */
[----:B------:R-:W2:Y:S01]  /*0070*/  LDCU.64 UR8, c[0x0][0x390] ;  /* 0x00007200ff0877ac */ /* 0x000ea20008000a00 */
[----:B------:R-:W-:Y:S01]  /*0080*/  CS2R R18, SRZ ;  /* 0x0000000000127805 */ /* 0x000fe2000001ff00 */
[----:B------:R-:W-:Y:S01]  /*0090*/  UMOV UR4, 0x400 ;  /* 0x0000040000047882 */ /* 0x000fe20000000000 */
[----:B------:R-:W3:Y:S01]  /*00a0*/  LDCU.64 UR6, c[0x0][0x358] ;  /* 0x00006b00ff0677ac */ /* 0x000ee20008000a00 */
[----:B--2---:R-:W-:Y:S02]  /*00b0*/  ULOP3.LUT UP0, URZ, UR11, UR9, URZ, 0xfc, !UPT ;  /* 0x000000090bff7292 */ /* 0x004fe4000f80fcff */
[----:B-1----:R-:W-:Y:S02]  /*00c0*/  ULEA UR5, UR5, UR4, 0x18 ;  /* 0x0000000405057291 */ /* 0x002fe4000f8ec0ff */
[----:B------:R-:W-:Y:S01]  /*00d0*/  UISETP.NE.OR UP0, UPT, UR8, 0x1, UP0 ;  /* 0x000000010800788c */ /* 0x000fe20008705670 */
[----:B0-----:R-:W-:-:S03]  /*00e0*/  IMAD.SHL.U32 R2, R0, 0x8, RZ ;  /* 0x0000000800027824 */ /* 0x001fc600078e00ff */
[----:B------:R-:W-:Y:S02]  /*00f0*/  UISETP.NE.OR UP0, UPT, UR10, 0x1, UP0 ;  /* 0x000000010a00788c */ /* 0x000fe40008705670 */
[----:B------:R-:W-:-:S05]  /*0100*/  LOP3.LUT R3, R2, 0x78, RZ, 0xc0, !PT ;  /* 0x0000007802037812 */ /* 0x000fca00078ec0ff */
[----:B------:R0:W-:Y:S01]  /*0110*/  STS.64 [R3+UR5], RZ ;  /* 0x000000ff03007988 */ /* 0x0001e20008000a05 */
[----:B------:R-:W-:-:S03]  /*0120*/  VIADD R2, R3, UR5 ;  /* 0x0000000503027c36 */ /* 0x000fc60008000000 */
[----:B------:R0:W-:Y:S04]  /*0130*/  STS.64 [R3+UR5+0x80], RZ ;  /* 0x000080ff03007988 */ /* 0x0001e80008000a05 */
        /* <DEDUP_REMOVED lines=36> */
[----:B------:R0:W-:Y:S01]  /*0380*/  STS.64 [R3+UR5+0x1300], RZ ;  /* 0x001300ff03007988 */ /* 0x0001e20008000a05 */
[----:B------:R-:W-:Y:S06]  /*0390*/  BAR.SYNC.DEFER_BLOCKING 0x0 ;  /* 0x0000000000007b1d */ /* 0x000fec0000010000 */
[----:B---3--:R-:W-:Y:S05]  /*03a0*/  BRA.U UP0, `(.L_x_30) ;  /* 0x00000041008c7547 */ /* 0x008fea000b800000 */
[----:B------:R-:W0:Y:S01]  /*03b0*/  S2UR UR4, SR_CTAID.X ;  /* 0x00000000000479c3 */ /* 0x000e220000002500 */
[----:B------:R-:W1:Y:S01]  /*03c0*/  LDCU UR8, c[0x0][0x3a8] ;  /* 0x00007500ff0877ac */ /* 0x000e620008000800 */
[----:B------:R-:W-:Y:S06]  /*03d0*/  BSSY B0, `(.L_x_31) ;  /* 0x000041f000007945 */ /* 0x000fec0003800000 */
[----:B------:R-:W0:Y:S02]  /*03e0*/  LDC R9, c[0x0][0x360] ;  /* 0x0000d800ff097b82 */ /* 0x000e240000000800 */
[----:B0-----:R-:W-:-:S05]  /*03f0*/  IMAD R3, R9, UR4, R0 ;  /* 0x0000000409037c24 */ /* 0x001fca000f8e0200 */
[----:B-1----:R-:W-:-:S13]  /*0400*/  ISETP.GE.U32.AND P0, PT, R3, UR8, PT ;  /* 0x0000000803007c0c */ /* 0x002fda000bf06070 */
[----:B------:R-:W-:Y:S05]  /*0410*/  @P0 BRA `(.L_x_32) ;  /* 0x0000004000680947 */ /* 0x000fea0003800000 */
[----:B------:R-:W0:Y:S01]  /*0420*/  LDCU UR4, c[0x0][0x370] ;  /* 0x00006e00ff0477ac */ /* 0x000e220008000800 */
[----:B------:R-:W-:Y:S02]  /*0430*/  LOP3.LUT R4, R0, 0xf, RZ, 0xc0, !PT ;  /* 0x0000000f00047812 */ /* 0x000fe400078ec0ff */
[----:B------:R-:W-:Y:S02]  /*0440*/  CS2R R6, SRZ ;  /* 0x0000000000067805 */ /* 0x000fe4000001ff00 */
[----:B------:R-:W-:Y:S02]  /*0450*/  CS2R R16, SRZ ;  /* 0x0000000000107805 */ /* 0x000fe4000001ff00 */
[----:B------:R-:W-:Y:S02]  /*0460*/  CS2R R18, SRZ ;  /* 0x0000000000127805 */ /* 0x000fe4000001ff00 */
[----:B------:R-:W-:-:S05]  /*0470*/  LEA R5, R4, UR5, 0x3 ;  /* 0x0000000504057c11 */ /* 0x000fca000f8e18ff */
[----:B------:R-:W-:Y:S02]  /*0480*/  VIADD R5, R5, 0x80 ;  /* 0x0000008005057836 */ /* 0x000fe40000000000 */
[----:B0-----:R-:W-:-:S07]  /*0490*/  IMAD R4, R9, UR4, RZ ;  /* 0x0000000409047c24 */ /* 0x001fce000f8e02ff */
.L_x_131:
[----:B------:R-:W0:Y:S01]  /*04a0*/  LDC.64 R20, c[0x0][0x398] ;  /* 0x0000e600ff147b82 */ /* 0x000e220000000a00 */
[----:B------:R-:W1:Y:S07]  /*04b0*/  LDCU UR4, c[0x0][0x3a8] ;  /* 0x00007500ff0477ac */ /* 0x000e6e0008000800 */
[----:B------:R-:W2:Y:S01]  /*04c0*/  LDC.64 R12, c[0x0][0x388] ;  /* 0x0000e200ff0c7b82 */ /* 0x000ea20000000a00 */
[----:B0-----:R-:W-:-:S06]  /*04d0*/  IMAD.WIDE.U32 R20, R3, 0x8, R20 ;  /* 0x0000000803147825 */ /* 0x001fcc00078e0014 */
[----:B------:R-:W3:Y:S01]  /*04e0*/  LDG.E.64 R20, desc[UR6][R20.64] ;  /* 0x0000000614147981 */ /* 0x000ee2000c1e1b00 */
[----:B--2---:R-:W-:-:S05]  /*04f0*/  IMAD.WIDE.U32 R12, R3, 0x8, R12 ;  /* 0x00000008030c7825 */ /* 0x004fca00078e000c */
[----:B------:R-:W3:Y:S01]  /*0500*/  LDG.E.64 R14, desc[UR6][R12.64] ;  /* 0x000000060c0e7981 */ /* 0x000ee2000c1e1b00 */
[----:B------:R-:W-:Y:S01]  /*0510*/  IMAD.IADD R3, R4, 0x1, R3 ;  /* 0x0000000104037824 */ /* 0x000fe200078e0203 */
[----:B------:R-:W-:Y:S04]  /*0520*/  BSSY B2, `(.L_x_33) ;  /* 0x0000201000027945 */ /* 0x000fe80003800000 */
[----:B-1----:R-:W-:Y:S01]  /*0530*/  ISETP.GE.U32.AND P2, PT, R3, UR4, PT ;  /* 0x0000000403007c0c */ /* 0x002fe2000bf46070 */
[----:B---3--:R-:W-:-:S08]  /*0540*/  DMUL R22, R14, R20 ;  /* 0x000000140e167228 */ /* 0x008fd00000000000 */
[----:B------:R-:W-:-:S08]  /*0550*/  DADD R8, R22, R18 ;  /* 0x0000000016087229 */ /* 0x000fd00000000012 */
[----:B------:R-:W-:-:S08]  /*0560*/  DADD R10, R8, -R18 ;  /* 0x00000000080a7229 */ /* 0x000fd00000000812 */
[--C-:B------:R-:W-:Y:S02]  /*0570*/  DADD R24, R8, -R10.reuse ;  /* 0x0000000008187229 */ /* 0x100fe4000000080a */
[----:B------:R-:W-:-:S06]  /*0580*/  DADD R10, R22, -R10 ;  /* 0x00000000160a7229 */ /* 0x000fcc000000080a */
[----:B------:R-:W-:-:S08]  /*0590*/  DADD R24, -R24, R18 ;  /* 0x0000000018187229 */ /* 0x000fd00000000112 */
[----:B------:R-:W-:-:S08]  /*05a0*/  DADD R24, R24, R10 ;  /* 0x0000000018187229 */ /* 0x000fd0000000000a */
        /* <DEDUP_REMOVED lines=12> */
[----:B------:R-:W-:Y:S02]  /*0670*/  DSETP.NEU.AND P0, PT, R24, RZ, PT ;  /* 0x000000ff1800722a */ /* 0x000fe40003f0d000 */
[----:B------:R-:W-:Y:S01]  /*0680*/  DFMA R14, R14, R20, -R22 ;  /* 0x000000140e0e722b */ /* 0x000fe20000000816 */
[----:B------:R-:W-:Y:S02]  /*0690*/  IMAD.MOV.U32 R18, RZ, RZ, R8 ;  /* 0x000000ffff127224 */ /* 0x000fe400078e0008 */
[----:B------:R-:W-:Y:S02]  /*06a0*/  IMAD.MOV.U32 R19, RZ, RZ, R9 ;  /* 0x000000ffff137224 */ /* 0x000fe400078e0009 */
[----:B------:R-:W-:Y:S02]  /*06b0*/  IMAD.MOV.U32 R16, RZ, RZ, R10 ;  /* 0x000000ffff107224 */ /* 0x000fe400078e000a */
[----:B------:R-:W-:Y:S02]  /*06c0*/  IMAD.MOV.U32 R17, RZ, RZ, R11 ;  /* 0x000000ffff117224 */ /* 0x000fe400078e000b */
[----:B------:R-:W-:-:S02]  /*06d0*/  IMAD.MOV.U32 R6, RZ, RZ, R12 ;  /* 0x000000ffff067224 */ /* 0x000fc400078e000c */
[----:B------:R-:W-:Y:S01]  /*06e0*/  IMAD.MOV.U32 R7, RZ, RZ, R13 ;  /* 0x000000ffff077224 */ /* 0x000fe200078e000d */
[----:B------:R-:W-:Y:S06]  /*06f0*/  @!P0 BRA `(.L_x_34) ;  /* 0x0000001c008c8947 */ /* 0x000fec0003800000 */
[----:B------:R-:W-:Y:S01]  /*0700*/  DMUL R6, R24, 1.80143985094819840000e+16 ;  /* 0x4350000018067828 */ /* 0x000fe20000000000 */
[----:B------:R-:W-:Y:S01]  /*0710*/  LOP3.LUT P1, R16, R25, 0x7ff00000, RZ, 0xc0, !PT ;  /* 0x7ff0000019107812 */ /* 0x000fe2000782c0ff */
[----:B------:R-:W-:Y:S01]  /*0720*/  IMAD.MOV.U32 R18, RZ, RZ, RZ ;  /* 0x000000ffff127224 */ /* 0x000fe200078e00ff */
[----:B------:R-:W-:Y:S07]  /*0730*/  BSSY B3, `(.L_x_35) ;  /* 0x0000074000037945 */ /* 0x000fee0003800000 */
[----:B------:R-:W-:-:S02]  /*0740*/  LOP3.LUT R17, R7, 0x7ff00000, RZ, 0xc0, !PT ;  /* 0x7ff0000007117812 */ /* 0x000fc400078ec0ff */
[----:B------:R-:W-:Y:S02]  /*0750*/  FSEL R6, R6, R24, !P1 ;  /* 0x0000001806067208 */ /* 0x000fe40004800000 */
[----:B------:R-:W-:Y:S01]  /*0760*/  FSEL R7, R7, R25, !P1 ;  /* 0x0000001907077208 */ /* 0x000fe20004800000 */
[----:B------:R-:W-:-:S05]  /*0770*/  @!P1 VIADD R16, R17, 0xfca00000 ;  /* 0xfca0000011109836 */ /* 0x000fca0000000000 */
[----:B------:R-:W-:-:S13]  /*0780*/  ISETP.NE.AND P0, PT, R16, 0x7ff00000, PT ;  /* 0x7ff000001000780c */ /* 0x000fda0003f05270 */
[----:B------:R-:W-:-:S14]  /*0790*/  DSETP.EQ.OR P0, PT, R6, RZ, !P0 ;  /* 0x000000ff0600722a */ /* 0x000fdc0004702400 */
[----:B------:R-:W-:-:S05]  /*07a0*/  @!P0 VIADD R16, R16, 0xc0200000 ;  /* 0xc020000010108836 */ /* 0x000fca0000000000 */
[----:B------:R-:W-:-:S04]  /*07b0*/  @!P0 SHF.R.S32.HI R16, RZ, 0x14, R16 ;  /* 0x00000014ff108819 */ /* 0x000fc80000011410 */
[----:B------:R-:W-:-:S05]  /*07c0*/  @!P0 SHF.R.U32.HI R16, RZ, 0x3, R16 ;  /* 0x00000003ff108819 */ /* 0x000fca0000011610 */
[----:B------:R-:W-:-:S04]  /*07d0*/  @!P0 IMAD.HI.U32 R18, R16, 0x24924925, RZ ;  /* 0x2492492510128827 */ /* 0x000fc800078e00ff */
[----:B------:R-:W-:-:S05]  /*07e0*/  IMAD R6, R18, -0x38, RZ ;  /* 0xffffffc812067824 */ /* 0x000fca00078e02ff */
[----:B------:R-:W-:-:S04]  /*07f0*/  VIMNMX R6, PT, PT, R6, 0x833, PT ;  /* 0x0000083306067848 */ /* 0x000fc80003fe0100 */
        /* <DEDUP_REMOVED lines=9> */
[----:B------:R-:W-:-:S06]  /*0890*/  IMAD.SHL.U32 R7, R7, 0x100000, RZ ;  /* 0x0010000007077824 */ /* 0x000fcc00078e00ff */
[----:B------:R-:W-:Y:S01]  /*08a0*/  DMUL R16, R24, R6 ;  /* 0x0000000618107228 */ /* 0x000fe20000000000 */
[----:B------:R-:W-:-:S07]  /*08b0*/  SEL R7, R19, 0x3ff00000, P0 ;  /* 0x3ff0000013077807 */ /* 0x000fce0000000000 */
[----:B------:R-:W-:-:S08]  /*08c0*/  DMUL R16, R6, R16 ;  /* 0x0000001006107228 */ /* 0x000fd00000000000 */
[----:B------:R-:W-:-:S08]  /*08d0*/  DMUL R16, R6, R16 ;  /* 0x0000001006107228 */ /* 0x000fd00000000000 */
[----:B------:R-:W-:-:S08]  /*08e0*/  DMUL R6, R6, R16 ;  /* 0x0000001006067228 */ /* 0x000fd00000000000 */
[----:B------:R-:W-:-:S14]  /*08f0*/  DSETP.NEU.AND P0, PT, R6, RZ, PT ;  /* 0x000000ff0600722a */ /* 0x000fdc0003f0d000 */
[----:B------:R-:W-:Y:S05]  /*0900*/  @!P0 BRA `(.L_x_36) ;  /* 0x0000000400588947 */ /* 0x000fea0003800000 */
[----:B------:R-:W-:-:S07]  /*0910*/  VIADD R24, R18, 0x14 ;  /* 0x0000001412187836 */ /* 0x000fce0000000000 */
.L_x_46:
[----:B------:R0:W1:Y:S01]  /*0920*/  FRND.F64 R20, R6 ;  /* 0x0000000600147313 */ /* 0x0000620000301800 */
[----:B------:R-:W-:Y:S01]  /*0930*/  BSSY.RECONVERGENT B4, `(.L_x_37) ;  /* 0x0000008000047945 */ /* 0x000fe20003800200 */
[----:B------:R-:W-:-:S06]  /*0940*/  IMAD R25, R24, 0x80, R2 ;  /* 0x0000008018197824 */ /* 0x000fcc00078e0202 */
[----:B------:R0:W2:Y:S02]  /*0950*/  F2I.S64.F64 R22, R6 ;  /* 0x0000000600167311 */ /* 0x0000a40000301900 */
.L_x_38:
[----:B------:R-:W2:Y:S02]  /*0960*/  LDS.64 R16, [R25] ;  /* 0x0000000019107984 */ /* 0x000ea40000000a00 */
[----:B--2---:R-:W-:-:S05]  /*0970*/  IADD3 R18, P0, PT, R22, R16, RZ ;  /* 0x0000001016127210 */ /* 0x004fca0007f1e0ff */
[----:B------:R-:W-:-:S07]  /*0980*/  IMAD.X R19, R23, 0x1, R17, P0 ;  /* 0x0000000117137824 */ /* 0x000fce00000e0611 */
[----:B------:R-:W2:Y:S02]  /*0990*/  ATOMS.CAST.SPIN.64 P0, [R25], R16, R18 ;  /* 0x000000101900758d */ /* 0x000ea40001800412 */
[----:B--2---:R-:W-:Y:S05]  /*09a0*/  @!P0 BRA `(.L_x_38) ;  /* 0xfffffffc00ec8947 */ /* 0x004fea000383ffff */
[----:B------:R-:W-:Y:S05]  /*09b0*/  BSYNC.RECONVERGENT B4 ;  /* 0x0000000000047941 */ /* 0x000fea0003800200 */
.L_x_37:
[-C--:B------:R-:W-:Y:S01]  /*09c0*/  ISETP.LT.U32.AND P3, PT, R22, R16.reuse, PT ;  /* 0x000000101600720c */ /* 0x080fe20003f61070 */
[----:B------:R-:W-:Y:S01]  /*09d0*/  BSSY B4, `(.L_x_39) ;  /* 0x0000044000047945 */ /* 0x000fe20003800000 */
[----:B------:R-:W-:Y:S02]  /*09e0*/  ISETP.GT.U32.AND P4, PT, R18, RZ, PT ;  /* 0x000000ff1200720c */ /* 0x000fe40003f84070 */
[----:B------:R-:W-:Y:S02]  /*09f0*/  ISETP.LT.AND.EX P3, PT, R23, R17, PT, P3 ;  /* 0x000000111700720c */ /* 0x000fe40003f61330 */
[C---:B------:R-:W-:Y:S02]  /*0a00*/  ISETP.GE.AND P0, PT, R19.reuse, RZ, PT ;  /* 0x000000ff1300720c */ /* 0x040fe40003f06270 */
[----:B------:R-:W-:Y:S02]  /*0a10*/  SEL R18, R22, R16, P3 ;  /* 0x0000001016127207 */ /* 0x000fe40001800000 */
[----:B------:R-:W-:-:S02]  /*0a20*/  ISETP.GT.AND.EX P4, PT, R19, RZ, PT, P4 ;  /* 0x000000ff1300720c */ /* 0x000fc40003f84340 */
[----:B------:R-:W-:Y:S02]  /*0a30*/  ISETP.GT.U32.AND P1, PT, R18, RZ, PT ;  /* 0x000000ff1200720c */ /* 0x000fe40003f24070 */
[CC--:B------:R-:W-:Y:S02]  /*0a40*/  LOP3.LUT R18, R23.reuse, R17.reuse, RZ, 0xc0, !PT ;  /* 0x0000001117127212 */ /* 0x0c0fe400078ec0ff */
[----:B------:R-:W-:Y:S02]  /*0a50*/  SEL R19, R23, R17, P3 ;  /* 0x0000001117137207 */ /* 0x000fe40001800000 */
[----:B------:R-:W-:Y:S02]  /*0a60*/  ISETP.LT.AND P4, PT, R18, RZ, P4 ;  /* 0x000000ff1200720c */ /* 0x000fe40002781270 */
[----:B------:R-:W-:-:S04]  /*0a70*/  ISETP.GT.AND.EX P0, PT, R19, RZ, !P0, P1 ;  /* 0x000000ff1300720c */ /* 0x000fc80004704310 */
[----:B------:R-:W-:-:S13]  /*0a80*/  PLOP3.LUT P0, PT, P4, P0, PT, 0xf8, 0x8f ;  /* 0x00000000008f781c */ /* 0x000fda0002701f70 */
[----:B------:R-:W-:Y:S05]  /*0a90*/  @!P0 BRA `(.L_x_40) ;  /* 0x0000000000dc8947 */ /* 0x000fea0003800000 */
[----:B------:R-:W-:Y:S02]  /*0aa0*/  IMAD.MOV.U32 R25, RZ, RZ, R22 ;  /* 0x000000ffff197224 */ /* 0x000fe400078e0016 */
[----:B------:R-:W-:Y:S02]  /*0ab0*/  IMAD.MOV.U32 R27, RZ, RZ, R23 ;  /* 0x000000ffff1b7224 */ /* 0x000fe400078e0017 */
[----:B------:R-:W-:Y:S02]  /*0ac0*/  IMAD.MOV.U32 R18, RZ, RZ, R17 ;  /* 0x000000ffff127224 */ /* 0x000fe400078e0011 */
[----:B------:R-:W-:Y:S02]  /*0ad0*/  IMAD R23, R24, 0x80, R5 ;  /* 0x0000008018177824 */ /* 0x000fe400078e0205 */
[----:B------:R-:W-:-:S07]  /*0ae0*/  IMAD.MOV.U32 R22, RZ, RZ, R24 ;  /* 0x000000ffff167224 */ /* 0x000fce00078e0018 */
.L_x_45:
[----:B------:R-:W-:Y:S01]  /*0af0*/  IADD3 RZ, P1, PT, R25, R16, RZ ;  /* 0x0000001019ff7210 */ /* 0x000fe20007f3e0ff */
[----:B------:R-:W-:Y:S05]  /*0b00*/  YIELD ;  /* 0x0000000000007946 */ /* 0x000fea0003800000 */
[----:B------:R-:W-:Y:S01]  /*0b10*/  ISETP.GT.U32.AND P0, PT, R16, RZ, PT ;  /* 0x000000ff1000720c */ /* 0x000fe20003f04070 */
[----:B------:R-:W-:Y:S01]  /*0b20*/  IMAD.X R17, R27, 0x1, R18, P1 ;  /* 0x000000011b117824 */ /* 0x000fe200008e0612 */
[----:B------:R-:W-:Y:S01]  /*0b30*/  UMOV UR4, URZ ;  /* 0x000000ff00047c82 */ /* 0x000fe20008000000 */
[----:B------:R-:W-:Y:S01]  /*0b40*/  BSSY.RECONVERGENT B5, `(.L_x_41) ;  /* 0x000000f000057945 */ /* 0x000fe20003800200 */
[----:B------:R-:W-:Y:S01]  /*0b50*/  ISETP.GT.AND.EX P0, PT, R18, RZ, PT, P0 ;  /* 0x000000ff1200720c */ /* 0x000fe20003f04300 */
[----:B------:R-:W-:Y:S01]  /*0b60*/  IMAD.MOV.U32 R18, RZ, RZ, 0x100 ;  /* 0x00000100ff127424 */ /* 0x000fe200078e00ff */
[----:B------:R-:W-:-:S02]  /*0b70*/  IADD3 R25, P1, PT, RZ, -UR4, RZ ;  /* 0x80000004ff197c10 */ /* 0x000fc4000ff3e0ff */
[----:B------:R-:W-:Y:S02]  /*0b80*/  LOP3.LUT R16, R17, 0xff000000, RZ, 0xc0, !PT ;  /* 0xff00000011107812 */ /* 0x000fe400078ec0ff */
[--C-:B------:R-:W-:Y:S02]  /*0b90*/  SHF.R.S32.HI R26, RZ, 0x18, R17.reuse ;  /* 0x00000018ff1a7819 */ /* 0x100fe40000011411 */
[----:B------:R-:W-:Y:S01]  /*0ba0*/  SHF.R.S32.HI R27, RZ, 0x1f, R17 ;  /* 0x0000001fff1b7819 */ /* 0x000fe20000011411 */
[----:B------:R-:W-:Y:S01]  /*0bb0*/  IMAD.X R31, RZ, RZ, ~R16, P1 ;  /* 0x000000ffff1f7224 */ /* 0x000fe200008e0e10 */
[----:B------:R-:W-:Y:S02]  /*0bc0*/  SEL R29, R18, 0xffffff00, P0 ;  /* 0xffffff00121d7807 */ /* 0x000fe40000000000 */
[----:B------:R-:W-:-:S07]  /*0bd0*/  SEL R28, RZ, 0xffffffff, P0 ;  /* 0xffffffffff1c7807 */ /* 0x000fce0000000000 */
.L_x_42:
[----:B------:R-:W2:Y:S02]  /*0be0*/  LDS.64 R16, [R23+-0x80] ;  /* 0xffff800017107984 */ /* 0x000ea40000000a00 */
[----:B--2---:R-:W-:-:S05]  /*0bf0*/  IADD3 R18, P0, PT, R16, R25, RZ ;  /* 0x0000001910127210 */ /* 0x004fca0007f1e0ff */
[----:B------:R-:W-:-:S07]  /*0c00*/  IMAD.X R19, R17, 0x1, R31, P0 ;  /* 0x0000000111137824 */ /* 0x000fce00000e061f */
[----:B------:R-:W2:Y:S02]  /*0c10*/  ATOMS.CAST.SPIN.64 P0, [R23+-0x80], R16, R18 ;  /* 0xffff80101700758d */ /* 0x000ea40001800412 */
[----:B--2---:R-:W-:Y:S05]  /*0c20*/  @!P0 BRA `(.L_x_42) ;  /* 0xfffffffc00ec8947 */ /* 0x004fea000383ffff */
[----:B------:R-:W-:Y:S05]  /*0c30*/  BSYNC.RECONVERGENT B5 ;  /* 0x0000000000057941 */ /* 0x000fea0003800200 */
.L_x_41:
[----:B------:R-:W-:Y:S01]  /*0c40*/  VIADD R22, R22, 0x1 ;  /* 0x0000000116167836 */ /* 0x000fe20000000000 */
[----:B------:R-:W-:-:S04]  /*0c50*/  IADD3 R16, P1, PT, R29, R26, RZ ;  /* 0x0000001a1d107210 */ /* 0x000fc80007f3e0ff */
[----:B------:R-:W-:Y:S01]  /*0c60*/  ISETP.GT.U32.AND P0, PT, R22, 0x26, PT ;  /* 0x000000261600780c */ /* 0x000fe20003f04070 */
[----:B------:R-:W-:-:S12]  /*0c70*/  IMAD.X R17, R28, 0x1, R27, P1 ;  /* 0x000000011c117824 */ /* 0x000fd800008e061b */
[----:B------:R-:W-:Y:S05]  /*0c80*/  @P0 BRA `(.L_x_40) ;  /* 0x0000000000600947 */ /* 0x000fea0003800000 */
[----:B------:R-:W-:Y:S01]  /*0c90*/  BSSY.RECONVERGENT B5, `(.L_x_43) ;  /* 0x0000008000057945 */ /* 0x000fe20003800200 */
[----:B------:R-:W-:Y:S02]  /*0ca0*/  IMAD.MOV.U32 R25, RZ, RZ, R16 ;  /* 0x000000ffff197224 */ /* 0x000fe400078e0010 */
[----:B------:R-:W-:-:S07]  /*0cb0*/  IMAD.MOV.U32 R27, RZ, RZ, R17 ;  /* 0x000000ffff1b7224 */ /* 0x000fce00078e0011 */
.L_x_44:
[----:B------:R-:W2:Y:S02]  /*0cc0*/  LDS.64 R16, [R23] ;  /* 0x0000000017107984 */ /* 0x000ea40000000a00 */
[----:B--2---:R-:W-:-:S05]  /*0cd0*/  IADD3 R18, P0, PT, R16, R25, RZ ;  /* 0x0000001910127210 */ /* 0x004fca0007f1e0ff */
[----:B------:R-:W-:-:S07]  /*0ce0*/  IMAD.X R19, R17, 0x1, R27, P0 ;  /* 0x0000000111137824 */ /* 0x000fce00000e061b */
[----:B------:R-:W2:Y:S02]  /*0cf0*/  ATOMS.CAST.SPIN.64 P0, [R23], R16, R18 ;  /* 0x000000101700758d */ /* 0x000ea40001800412 */
[----:B--2---:R-:W-:Y:S05]  /*0d00*/  @!P0 BRA `(.L_x_44) ;  /* 0xfffffffc00ec8947 */ /* 0x004fea000383ffff */
[----:B------:R-:W-:Y:S05]  /*0d10*/  BSYNC.RECONVERGENT B5 ;  /* 0x0000000000057941 */ /* 0x000fea0003800200 */
.L_x_43:
[-C--:B------:R-:W-:Y:S01]  /*0d20*/  ISETP.LT.U32.AND P3, PT, R25, R16.reuse, PT ;  /* 0x000000101900720c */ /* 0x080fe20003f61070 */
[----:B------:R-:W-:Y:S01]  /*0d30*/  VIADD R23, R23, 0x80 ;  /* 0x0000008017177836 */ /* 0x000fe20000000000 */
[----:B------:R-:W-:Y:S02]  /*0d40*/  ISETP.GT.U32.AND P4, PT, R18, RZ, PT ;  /* 0x000000ff1200720c */ /* 0x000fe40003f84070 */
[----:B------:R-:W-:Y:S02]  /*0d50*/  ISETP.LT.AND.EX P3, PT, R27, R17, PT, P3 ;  /* 0x000000111b00720c */ /* 0x000fe40003f61330 */
[----:B------:R-:W-:Y:S02]  /*0d60*/  ISETP.GE.AND P0, PT, R19, RZ, PT ;  /* 0x000000ff1300720c */ /* 0x000fe40003f06270 */
[----:B------:R-:W-:Y:S02]  /*0d70*/  SEL R18, R25, R16, P3 ;  /* 0x0000001019127207 */ /* 0x000fe40001800000 */
[----:B------:R-:W-:-:S02]  /*0d80*/  ISETP.GT.AND.EX P4, PT, R19, RZ, PT, P4 ;  /* 0x000000ff1300720c */ /* 0x000fc40003f84340 */
[----:B------:R-:W-:Y:S02]  /*0d90*/  ISETP.GT.U32.AND P1, PT, R18, RZ, PT ;  /* 0x000000ff1200720c */ /* 0x000fe40003f24070 */
[CC--:B------:R-:W-:Y:S02]  /*0da0*/  LOP3.LUT R18, R27.reuse, R17.reuse, RZ, 0xc0, !PT ;  /* 0x000000111b127212 */ /* 0x0c0fe400078ec0ff */
[----:B------:R-:W-:Y:S02]  /*0db0*/  SEL R19, R27, R17, P3 ;  /* 0x000000111b137207 */ /* 0x000fe40001800000 */
[----:B------:R-:W-:Y:S01]  /*0dc0*/  ISETP.LT.AND P4, PT, R18, RZ, P4 ;  /* 0x000000ff1200720c */ /* 0x000fe20002781270 */
[----:B------:R-:W-:Y:S01]  /*0dd0*/  IMAD.MOV.U32 R18, RZ, RZ, R17 ;  /* 0x000000ffff127224 */ /* 0x000fe200078e0011 */
[----:B------:R-:W-:-:S04]  /*0de0*/  ISETP.GT.AND.EX P0, PT, R19, RZ, !P0, P1 ;  /* 0x000000ff1300720c */ /* 0x000fc80004704310 */
[----:B------:R-:W-:-:S13]  /*0df0*/  PLOP3.LUT P0, PT, P4, P0, PT, 0xf8, 0x8f ;  /* 0x00000000008f781c */ /* 0x000fda0002701f70 */
[----:B------:R-:W-:Y:S05]  /*0e00*/  @P0 BRA `(.L_x_45) ;  /* 0xfffffffc00380947 */ /* 0x000fea000383ffff */
.L_x_40:
[----:B------:R-:W-:Y:S05]  /*0e10*/  BSYNC B4 ;  /* 0x0000000000047941 */ /* 0x000fea0003800000 */
.L_x_39:
[----:B01----:R-:W-:Y:S01]  /*0e20*/  DADD R6, -R20, R6 ;  /* 0x0000000014067229 */ /* 0x003fe20000000106 */
[----:B------:R-:W-:-:S07]  /*0e30*/  VIADD R24, R24, 0xffffffff ;  /* 0xffffffff18187836 */ /* 0x000fce0000000000 */
[----:B------:R-:W-:-:S08]  /*0e40*/  DMUL R6, R6, 7.20575940379279360000e+16 ;  /* 0x4370000006067828 */ /* 0x000fd00000000000 */
[----:B------:R-:W-:-:S14]  /*0e50*/  DSETP.NEU.AND P0, PT, R6, RZ, PT ;  /* 0x000000ff0600722a */ /* 0x000fdc0003f0d000 */
[----:B------:R-:W-:Y:S05]  /*0e60*/  @P0 BRA `(.L_x_46) ;  /* 0xfffffff800ac0947 */ /* 0x000fea000383ffff */
.L_x_36:
[----:B------:R-:W-:Y:S05]  /*0e70*/  BSYNC B3 ;  /* 0x0000000000037941 */ /* 0x000fea0003800000 */
.L_x_35:
[----:B------:R-:W-:Y:S01]  /*0e80*/  DSETP.NEU.AND P0, PT, R8, RZ, PT ;  /* 0x000000ff0800722a */ /* 0x000fe20003f0d000 */
[----:B------:R-:W-:-:S13]  /*0e90*/  BSSY B3, `(.L_x_47) ;  /* 0x0000078000037945 */ /* 0x000fda0003800000 */
[----:B------:R-:W-:Y:S05]  /*0ea0*/  @!P0 BRA `(.L_x_48) ;  /* 0x0000000400d88947 */ /* 0x000fea0003800000 */
[----:B------:R-:W-:Y:S01]  /*0eb0*/  DMUL R6, R8, 1.80143985094819840000e+16 ;  /* 0x4350000008067828 */ /* 0x000fe20000000000 */
[----:B------:R-:W-:-:S09]  /*0ec0*/  LOP3.LUT P1, R16, R9, 0x7ff00000, RZ, 0xc0, !PT ;  /* 0x7ff0000009107812 */ /* 0x000fd2000782c0ff */
[C---:B------:R-:W-:Y:S02]  /*0ed0*/  LOP3.LUT R17, R7.reuse, 0x7ff00000, RZ, 0xc0, !PT ;  /* 0x7ff0000007117812 */ /* 0x040fe400078ec0ff */
[----:B------:R-:W-:Y:S02]  /*0ee0*/  FSEL R6, R6, R8, !P1 ;  /* 0x0000000806067208 */ /* 0x000fe40004800000 */
[----:B------:R-:W-:Y:S01]  /*0ef0*/  FSEL R7, R7, R9, !P1 ;  /* 0x0000000907077208 */ /* 0x000fe20004800000 */
[----:B------:R-:W-:-:S05]  /*0f00*/  @!P1 VIADD R16, R17, 0xfca00000 ;  /* 0xfca0000011109836 */ /* 0x000fca0000000000 */
[----:B------:R-:W-:-:S13]  /*0f10*/  ISETP.NE.AND P0, PT, R16, 0x7ff00000, PT ;  /* 0x7ff000001000780c */ /* 0x000fda0003f05270 */
[----:B------:R-:W-:-:S14]  /*0f20*/  DSETP.EQ.OR P0, PT, R6, RZ, !P0 ;  /* 0x000000ff0600722a */ /* 0x000fdc0004702400 */
[----:B------:R-:W-:-:S05]  /*0f30*/  @!P0 VIADD R16, R16, 0xc0200000 ;  /* 0xc020000010108836 */ /* 0x000fca0000000000 */
[----:B------:R-:W-:Y:S01]  /*0f40*/  @!P0 SHF.R.S32.HI R6, RZ, 0x14, R16 ;  /* 0x00000014ff068819 */ /* 0x000fe20000011410 */
[----:B------:R-:W-:-:S03]  /*0f50*/  IMAD.MOV.U32 R16, RZ, RZ, RZ ;  /* 0x000000ffff107224 */ /* 0x000fc600078e00ff */
        /* <DEDUP_REMOVED lines=22> */
.L_x_58:
[----:B------:R0:W1:Y:S01]  /*10c0*/  FRND.F64 R8, R6 ;  /* 0x0000000600087313 */ /* 0x0000620000301800 */
[----:B------:R-:W-:Y:S01]  /*10d0*/  BSSY.RECONVERGENT B4, `(.L_x_49) ;  /* 0x0000008000047945 */ /* 0x000fe20003800200 */
[----:B------:R-:W-:-:S06]  /*10e0*/  IMAD R19, R25, 0x80, R2 ;  /* 0x0000008019137824 */ /* 0x000fcc00078e0202 */
[----:B------:R0:W2:Y:S02]  /*10f0*/  F2I.S64.F64 R16, R6 ;  /* 0x0000000600107311 */ /* 0x0000a40000301900 */
.L_x_50:
[----:B------:R-:W2:Y:S02]  /*1100*/  LDS.64 R20, [R19] ;  /* 0x0000000013147984 */ /* 0x000ea40000000a00 */
[----:B--2---:R-:W-:-:S05]  /*1110*/  IADD3 R22, P0, PT, R16, R20, RZ ;  /* 0x0000001410167210 */ /* 0x004fca0007f1e0ff */
[----:B------:R-:W-:-:S07]  /*1120*/  IMAD.X R23, R17, 0x1, R21, P0 ;  /* 0x0000000111177824 */ /* 0x000fce00000e0615 */
[----:B------:R-:W2:Y:S02]  /*1130*/  ATOMS.CAST.SPIN.64 P0, [R19], R20, R22 ;  /* 0x000000141300758d */ /* 0x000ea40001800416 */
[----:B--2---:R-:W-:Y:S05]  /*1140*/  @!P0 BRA `(.L_x_50) ;  /* 0xfffffffc00ec8947 */ /* 0x004fea000383ffff */
[----:B------:R-:W-:Y:S05]  /*1150*/  BSYNC.RECONVERGENT B4 ;  /* 0x0000000000047941 */ /* 0x000fea0003800200 */
.L_x_49:
        /* <DEDUP_REMOVED lines=17> */
[----:B------:R-:W-:Y:S02]  /*1270*/  IMAD.MOV.U32 R16, RZ, RZ, R20 ;  /* 0x000000ffff107224 */ /* 0x000fe400078e0014 */
[----:B------:R-:W-:-:S07]  /*1280*/  IMAD.MOV.U32 R21, RZ, RZ, R25 ;  /* 0x000000ffff157224 */ /* 0x000fce00078e0019 */
.L_x_57:
[----:B------:R-:W-:Y:S01]  /*1290*/  IADD3 RZ, P1, PT, R23, R16, RZ ;  /* 0x0000001017ff7210 */ /* 0x000fe20007f3e0ff */
[----:B------:R-:W-:Y:S05]  /*12a0*/  YIELD ;  /* 0x0000000000007946 */ /* 0x000fea0003800000 */
[----:B------:R-:W-:Y:S01]  /*12b0*/  IMAD.X R17, R27, 0x1, R18, P1 ;  /* 0x000000011b117824 */ /* 0x000fe200008e0612 */
[----:B------:R-:W-:Y:S01]  /*12c0*/  ISETP.GT.U32.AND P0, PT, R16, RZ, PT ;  /* 0x000000ff1000720c */ /* 0x000fe20003f04070 */
[----:B------:R-:W-:Y:S01]  /*12d0*/  UMOV UR4, URZ ;  /* 0x000000ff00047c82 */ /* 0x000fe20008000000 */
[----:B------:R-:W-:Y:S01]  /*12e0*/  IMAD.MOV.U32 R27, RZ, RZ, 0x100 ;  /* 0x00000100ff1b7424 */ /* 0x000fe200078e00ff */
[----:B------:R-:W-:Y:S01]  /*12f0*/  IADD3 R23, P1, PT, RZ, -UR4, RZ ;  /* 0x80000004ff177c10 */ /* 0x000fe2000ff3e0ff */
[----:B------:R-:W-:Y:S01]  /*1300*/  BSSY.RECONVERGENT B5, `(.L_x_53) ;  /* 0x000000e000057945 */ /* 0x000fe20003800200 */
[----:B------:R-:W-:Y:S01]  /*1310*/  LOP3.LUT R16, R17, 0xff000000, RZ, 0xc0, !PT ;  /* 0xff00000011107812 */ /* 0x000fe200078ec0ff */
[----:B------:R-:W-:Y:S01]  /*1320*/  IMAD R31, R21, 0x80, R2 ;  /* 0x00000080151f7824 */ /* 0x000fe200078e0202 */
[----:B------:R-:W-:-:S02]  /*1330*/  ISETP.GT.AND.EX P0, PT, R18, RZ, PT, P0 ;  /* 0x000000ff1200720c */ /* 0x000fc40003f04300 */
[--C-:B------:R-:W-:Y:S01]  /*1340*/  SHF.R.S32.HI R20, RZ, 0x18, R17.reuse ;  /* 0x00000018ff147819 */ /* 0x100fe20000011411 */
[----:B------:R-:W-:Y:S01]  /*1350*/  IMAD.X R33, RZ, RZ, ~R16, P1 ;  /* 0x000000ffff217224 */ /* 0x000fe200008e0e10 */
[----:B------:R-:W-:Y:S02]  /*1360*/  SHF.R.S32.HI R22, RZ, 0x1f, R17 ;  /* 0x0000001fff167819 */ /* 0x000fe40000011411 */
[----:B------:R-:W-:Y:S02]  /*1370*/  SEL R27, R27, 0xffffff00, P0 ;  /* 0xffffff001b1b7807 */ /* 0x000fe40000000000 */
[----:B------:R-:W-:-:S07]  /*1380*/  SEL R29, RZ, 0xffffffff, P0 ;  /* 0xffffffffff1d7807 */ /* 0x000fce0000000000 */
.L_x_54:
[----:B------:R-:W2:Y:S02]  /*1390*/  LDS.64 R16, [R31] ;  /* 0x000000001f107984 */ /* 0x000ea40000000a00 */
[----:B--2---:R-:W-:-:S05]  /*13a0*/  IADD3 R18, P0, PT, R16, R23, RZ ;  /* 0x0000001710127210 */ /* 0x004fca0007f1e0ff */
[----:B------:R-:W-:-:S07]  /*13b0*/  IMAD.X R19, R17, 0x1, R33, P0 ;  /* 0x0000000111137824 */ /* 0x000fce00000e0621 */
[----:B------:R-:W2:Y:S02]  /*13c0*/  ATOMS.CAST.SPIN.64 P0, [R31], R16, R18 ;  /* 0x000000101f00758d */ /* 0x000ea40001800412 */
[----:B--2---:R-:W-:Y:S05]  /*13d0*/  @!P0 BRA `(.L_x_54) ;  /* 0xfffffffc00ec8947 */ /* 0x004fea000383ffff */
[----:B------:R-:W-:Y:S05]  /*13e0*/  BSYNC.RECONVERGENT B5 ;  /* 0x0000000000057941 */ /* 0x000fea0003800200 */
.L_x_53:
        /* <DEDUP_REMOVED lines=8> */
.L_x_56:
[----:B------:R-:W2:Y:S02]  /*1470*/  LDS.64 R16, [R31+0x80] ;  /* 0x000080001f107984 */ /* 0x000ea40000000a00 */
[----:B--2---:R-:W-:-:S05]  /*1480*/  IADD3 R18, P0, PT, R16, R23, RZ ;  /* 0x0000001710127210 */ /* 0x004fca0007f1e0ff */
[----:B------:R-:W-:-:S07]  /*1490*/  IMAD.X R19, R17, 0x1, R27, P0 ;  /* 0x0000000111137824 */ /* 0x000fce00000e061b */
[----:B------:R-:W2:Y:S02]  /*14a0*/  ATOMS.CAST.SPIN.64 P0, [R31+0x80], R16, R18 ;  /* 0x000080101f00758d */ /* 0x000ea40001800412 */
[----:B--2---:R-:W-:Y:S05]  /*14b0*/  @!P0 BRA `(.L_x_56) ;  /* 0xfffffffc00ec8947 */ /* 0x004fea000383ffff */
[----:B------:R-:W-:Y:S05]  /*14c0*/  BSYNC.RECONVERGENT B5 ;  /* 0x0000000000057941 */ /* 0x000fea0003800200 */
.L_x_55:
[-C--:B------:R-:W-:Y:S02]  /*14d0*/  ISETP.LT.U32.AND P3, PT, R23, R16.reuse, PT ;  /* 0x000000101700720c */ /* 0x080fe40003f61070 */
        /* <DEDUP_REMOVED lines=13> */
.L_x_52:
[----:B------:R-:W-:Y:S05]  /*15b0*/  BSYNC B4 ;  /* 0x0000000000047941 */ /* 0x000fea0003800000 */
.L_x_51:
[----:B01----:R-:W-:Y:S01]  /*15c0*/  DADD R6, -R8, R6 ;  /* 0x0000000008067229 */ /* 0x003fe20000000106 */
[----:B------:R-:W-:-:S07]  /*15d0*/  VIADD R25, R25, 0xffffffff ;  /* 0xffffffff19197836 */ /* 0x000fce0000000000 */
[----:B------:R-:W-:-:S08]  /*15e0*/  DMUL R6, R6, 7.20575940379279360000e+16 ;  /* 0x4370000006067828 */ /* 0x000fd00000000000 */
[----:B------:R-:W-:-:S14]  /*15f0*/  DSETP.NEU.AND P0, PT, R6, RZ, PT ;  /* 0x000000ff0600722a */ /* 0x000fdc0003f0d000 */
[----:B------:R-:W-:Y:S05]  /*1600*/  @P0 BRA `(.L_x_58) ;  /* 0xfffffff800ac0947 */ /* 0x000fea000383ffff */
.L_x_48:
[----:B------:R-:W-:Y:S05]  /*1610*/  BSYNC B3 ;  /* 0x0000000000037941 */ /* 0x000fea0003800000 */
.L_x_47:
        /* <DEDUP_REMOVED lines=36> */
.L_x_70:
[----:B------:R0:W1:Y:S01]  /*1860*/  FRND.F64 R8, R6 ;  /* 0x0000000600087313 */ /* 0x0000620000301800 */
[----:B------:R-:W-:Y:S01]  /*1870*/  BSSY.RECONVERGENT B4, `(.L_x_61) ;  /* 0x0000008000047945 */ /* 0x000fe20003800200 */
[----:B------:R-:W-:-:S06]  /*1880*/  IMAD R23, R21, 0x80, R2 ;  /* 0x0000008015177824 */ /* 0x000fcc00078e0202 */
[----:B------:R0:W2:Y:S02]  /*1890*/  F2I.S64.F64 R10, R6 ;  /* 0x00000006000a7311 */ /* 0x0000a40000301900 */
.L_x_62:
[----:B------:R-:W2:Y:S02]  /*18a0*/  LDS.64 R16, [R23] ;  /* 0x0000000017107984 */ /* 0x000ea40000000a00 */
[----:B--2---:R-:W-:-:S05]  /*18b0*/  IADD3 R18, P0, PT, R10, R16, RZ ;  /* 0x000000100a127210 */ /* 0x004fca0007f1e0ff */
[----:B------:R-:W-:-:S07]  /*18c0*/  IMAD.X R19, R11, 0x1, R17, P0 ;  /* 0x000000010b137824 */ /* 0x000fce00000e0611 */
[----:B------:R-:W2:Y:S02]  /*18d0*/  ATOMS.CAST.SPIN.64 P0, [R23], R16, R18 ;  /* 0x000000101700758d */ /* 0x000ea40001800412 */
[----:B--2---:R-:W-:Y:S05]  /*18e0*/  @!P0 BRA `(.L_x_62) ;  /* 0xfffffffc00ec8947 */ /* 0x004fea000383ffff */
[----:B------:R-:W-:Y:S05]  /*18f0*/  BSYNC.RECONVERGENT B4 ;  /* 0x0000000000047941 */ /* 0x000fea0003800200 */
.L_x_61:
        /* <DEDUP_REMOVED lines=15> */
[----:B------:R-:W-:-:S07]  /*19f0*/  IMAD.MOV.U32 R11, RZ, RZ, R21 ;  /* 0x000000ffff0b7224 */ /* 0x000fce00078e0015 */
.L_x_69:
[----:B------:R-:W-:Y:S01]  /*1a00*/  IADD3 RZ, P1, PT, R10, R16, RZ ;  /* 0x000000100aff7210 */ /* 0x000fe20007f3e0ff */
[----:B------:R-:W-:Y:S05]  /*1a10*/  YIELD ;  /* 0x0000000000007946 */ /* 0x000fea0003800000 */
[----:B------:R-:W-:Y:S01]  /*1a20*/  ISETP.GT.U32.AND P0, PT, R16, RZ, PT ;  /* 0x000000ff1000720c */ /* 0x000fe20003f04070 */
[----:B------:R-:W-:Y:S01]  /*1a30*/  IMAD.X R16, R23, 0x1, R17, P1 ;  /* 0x0000000117107824 */ /* 0x000fe200008e0611 */
[----:B------:R-:W-:Y:S01]  /*1a40*/  UMOV UR4, URZ ;  /* 0x000000ff00047c82 */ /* 0x000fe20008000000 */
[----:B------:R-:W-:Y:S01]  /*1a50*/  IMAD.MOV.U32 R25, RZ, RZ, 0x100 ;  /* 0x00000100ff197424 */ /* 0x000fe200078e00ff */
[----:B------:R-:W-:Y:S01]  /*1a60*/  IADD3 R23, P1, PT, RZ, -UR4, RZ ;  /* 0x80000004ff177c10 */ /* 0x000fe2000ff3e0ff */
[----:B------:R-:W-:Y:S01]  /*1a70*/  BSSY.RECONVERGENT B5, `(.L_x_65) ;  /* 0x000000e000057945 */ /* 0x000fe20003800200 */
[----:B------:R-:W-:Y:S01]  /*1a80*/  LOP3.LUT R10, R16, 0xff000000, RZ, 0xc0, !PT ;  /* 0xff000000100a7812 */ /* 0x000fe200078ec0ff */
[----:B------:R-:W-:Y:S01]  /*1a90*/  IMAD R29, R11, 0x80, R2 ;  /* 0x000000800b1d7824 */ /* 0x000fe200078e0202 */
[----:B------:R-:W-:-:S02]  /*1aa0*/  ISETP.GT.AND.EX P0, PT, R17, RZ, PT, P0 ;  /* 0x000000ff1100720c */ /* 0x000fc40003f04300 */
[----:B------:R-:W-:Y:S01]  /*1ab0*/  SHF.R.S32.HI R20, RZ, 0x18, R16 ;  /* 0x00000018ff147819 */ /* 0x000fe20000011410 */
[----:B------:R-:W-:Y:S01]  /*1ac0*/  IMAD.X R31, RZ, RZ, ~R10, P1 ;  /* 0x000000ffff1f7224 */ /* 0x000fe200008e0e0a */
[----:B------:R-:W-:Y:S02]  /*1ad0*/  SHF.R.S32.HI R22, RZ, 0x1f, R16 ;  /* 0x0000001fff167819 */ /* 0x000fe40000011410 */
[----:B------:R-:W-:Y:S02]  /*1ae0*/  SEL R25, R25, 0xffffff00, P0 ;  /* 0xffffff0019197807 */ /* 0x000fe40000000000 */
[----:B------:R-:W-:-:S07]  /*1af0*/  SEL R27, RZ, 0xffffffff, P0 ;  /* 0xffffffffff1b7807 */ /* 0x000fce0000000000 */
.L_x_66:
[----:B------:R-:W2:Y:S02]  /*1b00*/  LDS.64 R16, [R29] ;  /* 0x000000001d107984 */ /* 0x000ea40000000a00 */
[----:B--2---:R-:W-:-:S05]  /*1b10*/  IADD3 R18, P0, PT, R16, R23, RZ ;  /* 0x0000001710127210 */ /* 0x004fca0007f1e0ff */
[----:B------:R-:W-:-:S07]  /*1b20*/  IMAD.X R19, R17, 0x1, R31, P0 ;  /* 0x0000000111137824 */ /* 0x000fce00000e061f */
[----:B------:R-:W2:Y:S02]  /*1b30*/  ATOMS.CAST.SPIN.64 P0, [R29], R16, R18 ;  /* 0x000000101d00758d */ /* 0x000ea40001800412 */
[----:B--2---:R-:W-:Y:S05]  /*1b40*/  @!P0 BRA `(.L_x_66) ;  /* 0xfffffffc00ec8947 */ /* 0x004fea000383ffff */
[----:B------:R-:W-:Y:S05]  /*1b50*/  BSYNC.RECONVERGENT B5 ;  /* 0x0000000000057941 */ /* 0x000fea0003800200 */
.L_x_65:
[----:B------:R-:W-:Y:S01]  /*1b60*/  VIADD R11, R11, 0x1 ;  /* 0x000000010b0b7836 */ /* 0x000fe20000000000 */
[----:B------:R-:W-:-:S04]  /*1b70*/  IADD3 R10, P1, PT, R25, R20, RZ ;  /* 0x00000014190a7210 */ /* 0x000fc80007f3e0ff */
[----:B------:R-:W-:Y:S01]  /*1b80*/  ISETP.GT.U32.AND P0, PT, R11, 0x26, PT ;  /* 0x000000260b00780c */ /* 0x000fe20003f04070 */
[----:B------:R-:W-:-:S12]  /*1b90*/  IMAD.X R16, R27, 0x1, R22, P1 ;  /* 0x000000011b107824 */ /* 0x000fd800008e0616 */
[----:B------:R-:W-:Y:S05]  /*1ba0*/  @P0 BRA `(.L_x_64) ;  /* 0x0000000000540947 */ /* 0x000fea0003800000 */
[----:B------:R-:W-:Y:S01]  /*1bb0*/  BSSY.RECONVERGENT B5, `(.L_x_67) ;  /* 0x0000007000057945 */ /* 0x000fe20003800200 */
[----:B------:R-:W-:-:S07]  /*1bc0*/  IMAD.MOV.U32 R23, RZ, RZ, R16 ;  /* 0x000000ffff177224 */ /* 0x000fce00078e0010 */
.L_x_68:
[----:B------:R-:W2:Y:S02]  /*1bd0*/  LDS.64 R16, [R29+0x80] ;  /* 0x000080001d107984 */ /* 0x000ea40000000a00 */
[----:B--2---:R-:W-:-:S05]  /*1be0*/  IADD3 R18, P0, PT, R16, R10, RZ ;  /* 0x0000000a10127210 */ /* 0x004fca0007f1e0ff */
[----:B------:R-:W-:-:S07]  /*1bf0*/  IMAD.X R19, R17, 0x1, R23, P0 ;  /* 0x0000000111137824 */ /* 0x000fce00000e0617 */
[----:B------:R-:W2:Y:S02]  /*1c00*/  ATOMS.CAST.SPIN.64 P0, [R29+0x80], R16, R18 ;  /* 0x000080101d00758d */ /* 0x000ea40001800412 */
[----:B--2---:R-:W-:Y:S05]  /*1c10*/  @!P0 BRA `(.L_x_68) ;  /* 0xfffffffc00ec8947 */ /* 0x004fea000383ffff */
[----:B------:R-:W-:Y:S05]  /*1c20*/  BSYNC.RECONVERGENT B5 ;  /* 0x0000000000057941 */ /* 0x000fea0003800200 */
.L_x_67:
[-C--:B------:R-:W-:Y:S02]  /*1c30*/  ISETP.LT.U32.AND P3, PT, R10, R16.reuse, PT ;  /* 0x000000100a00720c */ /* 0x080fe40003f61070 */
        /* <DEDUP_REMOVED lines=11> */
[----:B------:R-:W-:Y:S05]  /*1cf0*/  @P0 BRA `(.L_x_69) ;  /* 0xfffffffc00400947 */ /* 0x000fea000383ffff */
.L_x_64:
[----:B------:R-:W-:Y:S05]  /*1d00*/  BSYNC B4 ;  /* 0x0000000000047941 */ /* 0x000fea0003800000 */
.L_x_63:
[----:B01----:R-:W-:Y:S01]  /*1d10*/  DADD R6, -R8, R6 ;  /* 0x0000000008067229 */ /* 0x003fe20000000106 */
[----:B------:R-:W-:-:S07]  /*1d20*/  VIADD R21, R21, 0xffffffff ;  /* 0xffffffff15157836 */ /* 0x000fce0000000000 */
[----:B------:R-:W-:-:S08]  /*1d30*/  DMUL R6, R6, 7.20575940379279360000e+16 ;  /* 0x4370000006067828 */ /* 0x000fd00000000000 */
[----:B------:R-:W-:-:S14]  /*1d40*/  DSETP.NEU.AND P0, PT, R6, RZ, PT ;  /* 0x000000ff0600722a */ /* 0x000fdc0003f0d000 */
[----:B------:R-:W-:Y:S05]  /*1d50*/  @P0 BRA `(.L_x_70) ;  /* 0xfffffff800c00947 */ /* 0x000fea000383ffff */
.L_x_60:
[----:B------:R-:W-:Y:S05]  /*1d60*/  BSYNC B3 ;  /* 0x0000000000037941 */ /* 0x000fea0003800000 */
.L_x_59:
[----:B------:R-:W-:Y:S01]  /*1d70*/  DSETP.NEU.AND P0, PT, R12, RZ, PT ;  /* 0x000000ff0c00722a */ /* 0x000fe20003f0d000 */
[----:B------:R-:W-:Y:S02]  /*1d80*/  CS2R R6, SRZ ;  /* 0x0000000000067805 */ /* 0x000fe4000001ff00 */
[----:B------:R-:W-:Y:S02]  /*1d90*/  CS2R R16, SRZ ;  /* 0x0000000000107805 */ /* 0x000fe4000001ff00 */
[----:B------:R-:W-:-:S09]  /*1da0*/  CS2R R18, SRZ ;  /* 0x0000000000127805 */ /* 0x000fd2000001ff00 */
[----:B------:R-:W-:Y:S05]  /*1db0*/  @!P0 BRA `(.L_x_34) ;  /* 0x0000000400dc8947 */ /* 0x000fea0003800000 */
[----:B------:R-:W-:Y:S01]  /*1dc0*/  DMUL R8, R12, 1.80143985094819840000e+16 ;  /* 0x435000000c087828 */ /* 0x000fe20000000000 */
[----:B------:R-:W-:Y:S01]  /*1dd0*/  LOP3.LUT P1, R10, R13, 0x7ff00000, RZ, 0xc0, !PT ;  /* 0x7ff000000d0a7812 */ /* 0x000fe2000782c0ff */
[----:B------:R-:W-:Y:S01]  /*1de0*/  IMAD.MOV.U32 R20, RZ, RZ, RZ ;  /* 0x000000ffff147224 */ /* 0x000fe200078e00ff */
[----:B------:R-:W-:-:S07]  /*1df0*/  CS2R R18, SRZ ;  /* 0x0000000000127805 */ /* 0x000fce000001ff00 */
[C---:B------:R-:W-:Y:S02]  /*1e00*/  LOP3.LUT R11, R9.reuse, 0x7ff00000, RZ, 0xc0, !PT ;  /* 0x7ff00000090b7812 */ /* 0x040fe400078ec0ff */
        /* <DEDUP_REMOVED lines=22> */
[----:B------:R-:W-:Y:S02]  /*1f70*/  SEL R9, R16, 0x3ff00000, P0 ;  /* 0x3ff0000010097807 */ /* 0x000fe40000000000 */
[----:B------:R-:W-:-:S05]  /*1f80*/  CS2R R16, SRZ ;  /* 0x0000000000107805 */ /* 0x000fca000001ff00 */
[----:B------:R-:W-:-:S08]  /*1f90*/  DMUL R10, R8, R10 ;  /* 0x0000000a080a7228 */ /* 0x000fd00000000000 */
[----:B------:R-:W-:-:S08]  /*1fa0*/  DMUL R10, R8, R10 ;  /* 0x0000000a080a7228 */ /* 0x000fd00000000000 */
[----:B------:R-:W-:-:S08]  /*1fb0*/  DMUL R8, R8, R10 ;  /* 0x0000000a08087228 */ /* 0x000fd00000000000 */
[----:B------:R-:W-:-:S14]  /*1fc0*/  DSETP.NEU.AND P0, PT, R8, RZ, PT ;  /* 0x000000ff0800722a */ /* 0x000fdc0003f0d000 */
[----:B------:R-:W-:Y:S05]  /*1fd0*/  @!P0 BRA `(.L_x_34) ;  /* 0x0000000400548947 */ /* 0x000fea0003800000 */
[----:B------:R-:W-:Y:S01]  /*1fe0*/  BSSY B3, `(.L_x_71) ;  /* 0x0000052000037945 */ /* 0x000fe20003800000 */
[----:B------:R-:W-:-:S07]  /*1ff0*/  VIADD R21, R20, 0x14 ;  /* 0x0000001414157836 */ /* 0x000fce0000000000 */
.L_x_81:
[----:B------:R0:W1:Y:S01]  /*2000*/  FRND.F64 R10, R8 ;  /* 0x00000008000a7313 */ /* 0x0000620000301800 */
[----:B------:R-:W-:Y:S01]  /*2010*/  BSSY.RECONVERGENT B4, `(.L_x_72) ;  /* 0x0000008000047945 */ /* 0x000fe20003800200 */
[----:B------:R-:W-:-:S06]  /*2020*/  IMAD R23, R21, 0x80, R2 ;  /* 0x0000008015177824 */ /* 0x000fcc00078e0202 */
[----:B------:R0:W2:Y:S02]  /*2030*/  F2I.S64.F64 R12, R8 ;  /* 0x00000008000c7311 */ /* 0x0000a40000301900 */
.L_x_73:
[----:B------:R-:W2:Y:S02]  /*2040*/  LDS.64 R16, [R23] ;  /* 0x0000000017107984 */ /* 0x000ea40000000a00 */
[----:B--2---:R-:W-:-:S05]  /*2050*/  IADD3 R18, P0, PT, R12, R16, RZ ;  /* 0x000000100c127210 */ /* 0x004fca0007f1e0ff */
[----:B------:R-:W-:-:S07]  /*2060*/  IMAD.X R19, R13, 0x1, R17, P0 ;  /* 0x000000010d137824 */ /* 0x000fce00000e0611 */
[----:B------:R-:W2:Y:S02]  /*2070*/  ATOMS.CAST.SPIN.64 P0, [R23], R16, R18 ;  /* 0x000000101700758d */ /* 0x000ea40001800412 */
[----:B--2---:R-:W-:Y:S05]  /*2080*/  @!P0 BRA `(.L_x_73) ;  /* 0xfffffffc00ec8947 */ /* 0x004fea000383ffff */
[----:B------:R-:W-:Y:S05]  /*2090*/  BSYNC.RECONVERGENT B4 ;  /* 0x0000000000047941 */ /* 0x000fea0003800200 */
.L_x_72:
        /* <DEDUP_REMOVED lines=16> */
.L_x_80:
        /* <DEDUP_REMOVED lines=16> */
.L_x_77:
[----:B------:R-:W2:Y:S02]  /*22a0*/  LDS.64 R16, [R29] ;  /* 0x000000001d107984 */ /* 0x000ea40000000a00 */
[----:B--2---:R-:W-:-:S05]  /*22b0*/  IADD3 R18, P0, PT, R16, R23, RZ ;  /* 0x0000001710127210 */ /* 0x004fca0007f1e0ff */
[----:B------:R-:W-:-:S07]  /*22c0*/  IMAD.X R19, R17, 0x1, R31, P0 ;  /* 0x0000000111137824 */ /* 0x000fce00000e061f */
[----:B------:R-:W2:Y:S02]  /*22d0*/  ATOMS.CAST.SPIN.64 P0, [R29], R16, R18 ;  /* 0x000000101d00758d */ /* 0x000ea40001800412 */
[----:B--2---:R-:W-:Y:S05]  /*22e0*/  @!P0 BRA `(.L_x_77) ;  /* 0xfffffffc00ec8947 */ /* 0x004fea000383ffff */
[----:B------:R-:W-:Y:S05]  /*22f0*/  BSYNC.RECONVERGENT B5 ;  /* 0x0000000000057941 */ /* 0x000fea0003800200 */
.L_x_76:
[----:B------:R-:W-:Y:S01]  /*2300*/  VIADD R13, R13, 0x1 ;  /* 0x000000010d0d7836 */ /* 0x000fe20000000000 */
[----:B------:R-:W-:-:S04]  /*2310*/  IADD3 R12, P1, PT, R25, R20, RZ ;  /* 0x00000014190c7210 */ /* 0x000fc80007f3e0ff */
[----:B------:R-:W-:Y:S01]  /*2320*/  ISETP.GT.U32.AND P0, PT, R13, 0x26, PT ;  /* 0x000000260d00780c */ /* 0x000fe20003f04070 */
[----:B------:R-:W-:-:S12]  /*2330*/  IMAD.X R16, R27, 0x1, R22, P1 ;  /* 0x000000011b107824 */ /* 0x000fd800008e0616 */
[----:B------:R-:W-:Y:S05]  /*2340*/  @P0 BRA `(.L_x_75) ;  /* 0x0000000000540947 */ /* 0x000fea0003800000 */
[----:B------:R-:W-:Y:S01]  /*2350*/  BSSY.RECONVERGENT B5, `(.L_x_78) ;  /* 0x0000007000057945 */ /* 0x000fe20003800200 */
[----:B------:R-:W-:-:S07]  /*2360*/  IMAD.MOV.U32 R23, RZ, RZ, R16 ;  /* 0x000000ffff177224 */ /* 0x000fce00078e0010 */
.L_x_79:
[----:B------:R-:W2:Y:S02]  /*2370*/  LDS.64 R16, [R29+0x80] ;  /* 0x000080001d107984 */ /* 0x000ea40000000a00 */
[----:B--2---:R-:W-:-:S05]  /*2380*/  IADD3 R18, P0, PT, R16, R12, RZ ;  /* 0x0000000c10127210 */ /* 0x004fca0007f1e0ff */
[----:B------:R-:W-:-:S07]  /*2390*/  IMAD.X R19, R17, 0x1, R23, P0 ;  /* 0x0000000111137824 */ /* 0x000fce00000e0617 */
[----:B------:R-:W2:Y:S02]  /*23a0*/  ATOMS.CAST.SPIN.64 P0, [R29+0x80], R16, R18 ;  /* 0x000080101d00758d */ /* 0x000ea40001800412 */
[----:B--2---:R-:W-:Y:S05]  /*23b0*/  @!P0 BRA `(.L_x_79) ;  /* 0xfffffffc00ec8947 */ /* 0x004fea000383ffff */
[----:B------:R-:W-:Y:S05]  /*23c0*/  BSYNC.RECONVERGENT B5 ;  /* 0x0000000000057941 */ /* 0x000fea0003800200 */
.L_x_78:
        /* <DEDUP_REMOVED lines=13> */
.L_x_75:
[----:B------:R-:W-:Y:S05]  /*24a0*/  BSYNC B4 ;  /* 0x0000000000047941 */ /* 0x000fea0003800000 */
.L_x_74:
[----:B01----:R-:W-:Y:S01]  /*24b0*/  DADD R8, -R10, R8 ;  /* 0x000000000a087229 */ /* 0x003fe20000000108 */
[----:B------:R-:W-:-:S07]  /*24c0*/  VIADD R21, R21, 0xffffffff ;  /* 0xffffffff15157836 */ /* 0x000fce0000000000 */
[----:B------:R-:W-:-:S08]  /*24d0*/  DMUL R8, R8, 7.20575940379279360000e+16 ;  /* 0x4370000008087828 */ /* 0x000fd00000000000 */
[----:B------:R-:W-:-:S14]  /*24e0*/  DSETP.NEU.AND P0, PT, R8, RZ, PT ;  /* 0x000000ff0800722a */ /* 0x000fdc0003f0d000 */
[----:B------:R-:W-:Y:S05]  /*24f0*/  @P0 BRA `(.L_x_81) ;  /* 0xfffffff800c00947 */ /* 0x000fea000383ffff */
[----:B------:R-:W-:Y:S05]  /*2500*/  BSYNC B3 ;  /* 0x0000000000037941 */ /* 0x000fea0003800000 */
.L_x_71:
[----:B------:R-:W-:Y:S02]  /*2510*/  CS2R R16, SRZ ;  /* 0x0000000000107805 */ /* 0x000fe4000001ff00 */
[----:B------:R-:W-:-:S07]  /*2520*/  CS2R R18, SRZ ;  /* 0x0000000000127805 */ /* 0x000fce000001ff00 */
.L_x_34:
[----:B------:R-:W-:Y:S05]  /*2530*/  BSYNC B2 ;  /* 0x0000000000027941 */ /* 0x000fea0003800000 */
.L_x_33:
[----:B------:R-:W-:Y:S01]  /*2540*/  DSETP.NEU.AND P0, PT, R14, RZ, PT ;  /* 0x000000ff0e00722a */ /* 0x000fe20003f0d000 */
[----:B------:R-:W-:-:S13]  /*2550*/  BSSY B2, `(.L_x_82) ;  /* 0x0000205000027945 */ /* 0x000fda0003800000 */
[----:B------:R-:W-:Y:S05]  /*2560*/  @!P0 BRA `(.L_x_83) ;  /* 0x00000020000c8947 */ /* 0x000fea0003800000 */
[----:B------:R-:W-:-:S08]  /*2570*/  DADD R12, R18, R14 ;  /* 0x00000000120c7229 */ /* 0x000fd0000000000e */
[----:B------:R-:W-:-:S08]  /*2580*/  DADD R8, -R18, R12 ;  /* 0x0000000012087229 */ /* 0x000fd0000000010c */
[--C-:B------:R-:W-:Y:S02]  /*2590*/  DADD R10, R12, -R8.reuse ;  /* 0x000000000c0a7229 */ /* 0x100fe40000000808 */
[----:B------:R-:W-:-:S06]  /*25a0*/  DADD R8, R14, -R8 ;  /* 0x000000000e087229 */ /* 0x000fcc0000000808 */
[----:B------:R-:W-:-:S08]  /*25b0*/  DADD R10, R18, -R10 ;  /* 0x00000000120a7229 */ /* 0x000fd0000000080a */
[----:B------:R-:W-:-:S08]  /*25c0*/  DADD R8, R10, R8 ;  /* 0x000000000a087229 */ /* 0x000fd00000000008 */
        /* <DEDUP_REMOVED lines=9> */
[----:B------:R-:W-:Y:S01]  /*2660*/  DADD R14, R18, -R14 ;  /* 0x00000000120e7229 */ /* 0x000fe2000000080e */
[----:B------:R-:W-:Y:S02]  /*2670*/  IMAD.MOV.U32 R18, RZ, RZ, R12 ;  /* 0x000000ffff127224 */ /* 0x000fe400078e000c */
[----:B------:R-:W-:-:S03]  /*2680*/  IMAD.MOV.U32 R19, RZ, RZ, R13 ;  /* 0x000000ffff137224 */ /* 0x000fc600078e000d */
[----:B------:R-:W-:Y:S01]  /*2690*/  DADD R16, R6, -R16 ;  /* 0x0000000006107229 */ /* 0x000fe20000000810 */
[----:B------:R-:W-:Y:S02]  /*26a0*/  IMAD.MOV.U32 R6, RZ, RZ, R8 ;  /* 0x000000ffff067224 */ /* 0x000fe400078e0008 */
[----:B------:R-:W-:-:S05]  /*26b0*/  IMAD.MOV.U32 R7, RZ, RZ, R9 ;  /* 0x000000ffff077224 */ /* 0x000fca00078e0009 */
[----:B------:R-:W-:Y:S01]  /*26c0*/  DADD R14, R16, R14 ;  /* 0x00000000100e7229 */ /* 0x000fe2000000000e */
[----:B------:R-:W-:Y:S02]  /*26d0*/  IMAD.MOV.U32 R16, RZ, RZ, R10 ;  /* 0x000000ffff107224 */ /* 0x000fe400078e000a */
[----:B------:R-:W-:-:S05]  /*26e0*/  IMAD.MOV.U32 R17, RZ, RZ, R11 ;  /* 0x000000ffff117224 */ /* 0x000fca00078e000b */
[----:B------:R-:W-:-:S14]  /*26f0*/  DSETP.NEU.AND P0, PT, R14, RZ, PT ;  /* 0x000000ff0e00722a */ /* 0x000fdc0003f0d000 */
[----:B------:R-:W-:Y:S05]  /*2700*/  @!P0 BRA `(.L_x_83) ;  /* 0x0000001c00a48947 */ /* 0x000fea0003800000 */
[----:B------:R-:W-:Y:S01]  /*2710*/  DMUL R6, R14, 1.80143985094819840000e+16 ;  /* 0x435000000e067828 */ /* 0x000fe20000000000 */
[----:B------:R-:W-:Y:S01]  /*2720*/  LOP3.LUT P1, R16, R15, 0x7ff00000, RZ, 0xc0, !PT ;  /* 0x7ff000000f107812 */ /* 0x000fe2000782c0ff */
[----:B------:R-:W-:Y:S08]  /*2730*/  BSSY B3, `(.L_x_84) ;  /* 0x0000075000037945 */ /* 0x000ff00003800000 */
[----:B------:R-:W-:-:S02]  /*2740*/  LOP3.LUT R17, R7, 0x7ff00000, RZ, 0xc0, !PT ;  /* 0x7ff0000007117812 */ /* 0x000fc400078ec0ff */
        /* <DEDUP_REMOVED lines=30> */
.L_x_95:
[----:B------:R0:W1:Y:S01]  /*2930*/  FRND.F64 R14, R6 ;  /* 0x00000006000e7313 */ /* 0x0000620000301800 */
[----:B------:R-:W-:Y:S01]  /*2940*/  BSSY.RECONVERGENT B4, `(.L_x_86) ;  /* 0x0000008000047945 */ /* 0x000fe20003800200 */
[----:B------:R-:W-:-:S06]  /*2950*/  IMAD R19, R25, 0x80, R2 ;  /* 0x0000008019137824 */ /* 0x000fcc00078e0202 */
[----:B------:R0:W2:Y:S02]  /*2960*/  F2I.S64.F64 R16, R6 ;  /* 0x0000000600107311 */ /* 0x0000a40000301900 */
.L_x_87:
[----:B------:R-:W2:Y:S02]  /*2970*/  LDS.64 R20, [R19] ;  /* 0x0000000013147984 */ /* 0x000ea40000000a00 */
[----:B--2---:R-:W-:-:S05]  /*2980*/  IADD3 R22, P0, PT, R16, R20, RZ ;  /* 0x0000001410167210 */ /* 0x004fca0007f1e0ff */
[----:B------:R-:W-:-:S07]  /*2990*/  IMAD.X R23, R17, 0x1, R21, P0 ;  /* 0x0000000111177824 */ /* 0x000fce00000e0615 */
[----:B------:R-:W2:Y:S02]  /*29a0*/  ATOMS.CAST.SPIN.64 P0, [R19], R20, R22 ;  /* 0x000000141300758d */ /* 0x000ea40001800416 */
[----:B--2---:R-:W-:Y:S05]  /*29b0*/  @!P0 BRA `(.L_x_87) ;  /* 0xfffffffc00ec8947 */ /* 0x004fea000383ffff */
[----:B------:R-:W-:Y:S05]  /*29c0*/  BSYNC.RECONVERGENT B4 ;  /* 0x0000000000047941 */ /* 0x000fea0003800200 */
.L_x_86:
        /* <DEDUP_REMOVED lines=19> */
.L_x_94:
        /* <DEDUP_REMOVED lines=16> */
.L_x_91:
[----:B------:R-:W2:Y:S02]  /*2c00*/  LDS.64 R16, [R31] ;  /* 0x000000001f107984 */ /* 0x000ea40000000a00 */
[----:B--2---:R-:W-:-:S05]  /*2c10*/  IADD3 R18, P0, PT, R16, R23, RZ ;  /* 0x0000001710127210 */ /* 0x004fca0007f1e0ff */
[----:B------:R-:W-:-:S07]  /*2c20*/  IMAD.X R19, R17, 0x1, R33, P0 ;  /* 0x0000000111137824 */ /* 0x000fce00000e0621 */
[----:B------:R-:W2:Y:S02]  /*2c30*/  ATOMS.CAST.SPIN.64 P0, [R31], R16, R18 ;  /* 0x000000101f00758d */ /* 0x000ea40001800412 */
[----:B--2---:R-:W-:Y:S05]  /*2c40*/  @!P0 BRA `(.L_x_91) ;  /* 0xfffffffc00ec8947 */ /* 0x004fea000383ffff */
[----:B------:R-:W-:Y:S05]  /*2c50*/  BSYNC.RECONVERGENT B5 ;  /* 0x0000000000057941 */ /* 0x000fea0003800200 */
.L_x_90:
        /* <DEDUP_REMOVED lines=8> */
.L_x_93:
[----:B------:R-:W2:Y:S02]  /*2ce0*/  LDS.64 R16, [R31+0x80] ;  /* 0x000080001f107984 */ /* 0x000ea40000000a00 */
[----:B--2---:R-:W-:-:S05]  /*2cf0*/  IADD3 R18, P0, PT, R16, R23, RZ ;  /* 0x0000001710127210 */ /* 0x004fca0007f1e0ff */
[----:B------:R-:W-:-:S07]  /*2d00*/  IMAD.X R19, R17, 0x1, R27, P0 ;  /* 0x0000000111137824 */ /* 0x000fce00000e061b */
[----:B------:R-:W2:Y:S02]  /*2d10*/  ATOMS.CAST.SPIN.64 P0, [R31+0x80], R16, R18 ;  /* 0x000080101f00758d */ /* 0x000ea40001800412 */
[----:B--2---:R-:W-:Y:S05]  /*2d20*/  @!P0 BRA `(.L_x_93) ;  /* 0xfffffffc00ec8947 */ /* 0x004fea000383ffff */
[----:B------:R-:W-:Y:S05]  /*2d30*/  BSYNC.RECONVERGENT B5 ;  /* 0x0000000000057941 */ /* 0x000fea0003800200 */
.L_x_92:
        /* <DEDUP_REMOVED lines=14> */
.L_x_89:
[----:B------:R-:W-:Y:S05]  /*2e20*/  BSYNC B4 ;  /* 0x0000000000047941 */ /* 0x000fea0003800000 */
.L_x_88:
[----:B01----:R-:W-:Y:S01]  /*2e30*/  DADD R6, -R14, R6 ;  /* 0x000000000e067229 */ /* 0x003fe20000000106 */
[----:B------:R-:W-:-:S07]  /*2e40*/  VIADD R25, R25, 0xffffffff ;  /* 0xffffffff19197836 */ /* 0x000fce0000000000 */
[----:B------:R-:W-:-:S08]  /*2e50*/  DMUL R6, R6, 7.20575940379279360000e+16 ;  /* 0x4370000006067828 */ /* 0x000fd00000000000 */
[----:B------:R-:W-:-:S14]  /*2e60*/  DSETP.NEU.AND P0, PT, R6, RZ, PT ;  /* 0x000000ff0600722a */ /* 0x000fdc0003f0d000 */
[----:B------:R-:W-:Y:S05]  /*2e70*/  @P0 BRA `(.L_x_95) ;  /* 0xfffffff800ac0947 */ /* 0x000fea000383ffff */
.L_x_85:
[----:B------:R-:W-:Y:S05]  /*2e80*/  BSYNC B3 ;  /* 0x0000000000037941 */ /* 0x000fea0003800000 */
.L_x_84:
        /* <DEDUP_REMOVED lines=36> */
.L_x_107:
[----:B------:R0:W1:Y:S01]  /*30d0*/  FRND.F64 R12, R6 ;  /* 0x00000006000c7313 */ /* 0x0000620000301800 */
[----:B------:R-:W-:Y:S01]  /*30e0*/  BSSY.RECONVERGENT B4, `(.L_x_98) ;  /* 0x0000008000047945 */ /* 0x000fe20003800200 */
[----:B------:R-:W-:-:S06]  /*30f0*/  IMAD R23, R21, 0x80, R2 ;  /* 0x0000008015177824 */ /* 0x000fcc00078e0202 */
[----:B------:R0:W2:Y:S02]  /*3100*/  F2I.S64.F64 R14, R6 ;  /* 0x00000006000e7311 */ /* 0x0000a40000301900 */
.L_x_99:
[----:B------:R-:W2:Y:S02]  /*3110*/  LDS.64 R16, [R23] ;  /* 0x0000000017107984 */ /* 0x000ea40000000a00 */
[----:B--2---:R-:W-:-:S05]  /*3120*/  IADD3 R18, P0, PT, R14, R16, RZ ;  /* 0x000000100e127210 */ /* 0x004fca0007f1e0ff */
[----:B------:R-:W-:-:S07]  /*3130*/  IMAD.X R19, R15, 0x1, R17, P0 ;  /* 0x000000010f137824 */ /* 0x000fce00000e0611 */
[----:B------:R-:W2:Y:S02]  /*3140*/  ATOMS.CAST.SPIN.64 P0, [R23], R16, R18 ;  /* 0x000000101700758d */ /* 0x000ea40001800412 */
[----:B--2---:R-:W-:Y:S05]  /*3150*/  @!P0 BRA `(.L_x_99) ;  /* 0xfffffffc00ec8947 */ /* 0x004fea000383ffff */
[----:B------:R-:W-:Y:S05]  /*3160*/  BSYNC.RECONVERGENT B4 ;  /* 0x0000000000047941 */ /* 0x000fea0003800200 */
.L_x_98:
        /* <DEDUP_REMOVED lines=16> */
.L_x_106:
        /* <DEDUP_REMOVED lines=16> */
.L_x_103:
[----:B------:R-:W2:Y:S02]  /*3370*/  LDS.64 R16, [R29] ;  /* 0x000000001d107984 */ /* 0x000ea40000000a00 */
[----:B--2---:R-:W-:-:S05]  /*3380*/  IADD3 R18, P0, PT, R16, R23, RZ ;  /* 0x0000001710127210 */ /* 0x004fca0007f1e0ff */
[----:B------:R-:W-:-:S07]  /*3390*/  IMAD.X R19, R17, 0x1, R31, P0 ;  /* 0x0000000111137824 */ /* 0x000fce00000e061f */
[----:B------:R-:W2:Y:S02]  /*33a0*/  ATOMS.CAST.SPIN.64 P0, [R29], R16, R18 ;  /* 0x000000101d00758d */ /* 0x000ea40001800412 */
[----:B--2---:R-:W-:Y:S05]  /*33b0*/  @!P0 BRA `(.L_x_103) ;  /* 0xfffffffc00ec8947 */ /* 0x004fea000383ffff */
[----:B------:R-:W-:Y:S05]  /*33c0*/  BSYNC.RECONVERGENT B5 ;  /* 0x0000000000057941 */ /* 0x000fea0003800200 */
.L_x_102:
[----:B------:R-:W-:Y:S01]  /*33d0*/  VIADD R15, R15, 0x1 ;  /* 0x000000010f0f7836 */ /* 0x000fe20000000000 */
[----:B------:R-:W-:-:S04]  /*33e0*/  IADD3 R14, P1, PT, R25, R20, RZ ;  /* 0x00000014190e7210 */ /* 0x000fc80007f3e0ff */
[----:B------:R-:W-:Y:S01]  /*33f0*/  ISETP.GT.U32.AND P0, PT, R15, 0x26, PT ;  /* 0x000000260f00780c */ /* 0x000fe20003f04070 */
[----:B------:R-:W-:-:S12]  /*3400*/  IMAD.X R16, R27, 0x1, R22, P1 ;  /* 0x000000011b107824 */ /* 0x000fd800008e0616 */
[----:B------:R-:W-:Y:S05]  /*3410*/  @P0 BRA `(.L_x_101) ;  /* 0x0000000000540947 */ /* 0x000fea0003800000 */
[----:B------:R-:W-:Y:S01]  /*3420*/  BSSY.RECONVERGENT B5, `(.L_x_104) ;  /* 0x0000007000057945 */ /* 0x000fe20003800200 */
[----:B------:R-:W-:-:S07]  /*3430*/  IMAD.MOV.U32 R23, RZ, RZ, R16 ;  /* 0x000000ffff177224 */ /* 0x000fce00078e0010 */
.L_x_105:
[----:B------:R-:W2:Y:S02]  /*3440*/  LDS.64 R16, [R29+0x80] ;  /* 0x000080001d107984 */ /* 0x000ea40000000a00 */
[----:B--2---:R-:W-:-:S05]  /*3450*/  IADD3 R18, P0, PT, R16, R14, RZ ;  /* 0x0000000e10127210 */ /* 0x004fca0007f1e0ff */
[----:B------:R-:W-:-:S07]  /*3460*/  IMAD.X R19, R17, 0x1, R23, P0 ;  /* 0x0000000111137824 */ /* 0x000fce00000e0617 */
[----:B------:R-:W2:Y:S02]  /*3470*/  ATOMS.CAST.SPIN.64 P0, [R29+0x80], R16, R18 ;  /* 0x000080101d00758d */ /* 0x000ea40001800412 */
[----:B--2---:R-:W-:Y:S05]  /*3480*/  @!P0 BRA `(.L_x_105) ;  /* 0xfffffffc00ec8947 */ /* 0x004fea000383ffff */
[----:B------:R-:W-:Y:S05]  /*3490*/  BSYNC.RECONVERGENT B5 ;  /* 0x0000000000057941 */ /* 0x000fea0003800200 */
.L_x_104:
        /* <DEDUP_REMOVED lines=13> */
.L_x_101:
[----:B------:R-:W-:Y:S05]  /*3570*/  BSYNC B4 ;  /* 0x0000000000047941 */ /* 0x000fea0003800000 */
.L_x_100:
[----:B01----:R-:W-:Y:S01]  /*3580*/  DADD R6, -R12, R6 ;  /* 0x000000000c067229 */ /* 0x003fe20000000106 */
[----:B------:R-:W-:-:S07]  /*3590*/  VIADD R21, R21, 0xffffffff ;  /* 0xffffffff15157836 */ /* 0x000fce0000000000 */
[----:B------:R-:W-:-:S08]  /*35a0*/  DMUL R6, R6, 7.20575940379279360000e+16 ;  /* 0x4370000006067828 */ /* 0x000fd00000000000 */
[----:B------:R-:W-:-:S14]  /*35b0*/  DSETP.NEU.AND P0, PT, R6, RZ, PT ;  /* 0x000000ff0600722a */ /* 0x000fdc0003f0d000 */
[----:B------:R-:W-:Y:S05]  /*35c0*/  @P0 BRA `(.L_x_107) ;  /* 0xfffffff800c00947 */ /* 0x000fea000383ffff */
.L_x_97:
[----:B------:R-:W-:Y:S05]  /*35d0*/  BSYNC B3 ;  /* 0x0000000000037941 */ /* 0x000fea0003800000 */
.L_x_96:
        /* <DEDUP_REMOVED lines=36> */
.L_x_119:
[----:B------:R0:W1:Y:S01]  /*3820*/  FRND.F64 R10, R6 ;  /* 0x00000006000a7313 */ /* 0x0000620000301800 */
[----:B------:R-:W-:Y:S01]  /*3830*/  BSSY.RECONVERGENT B4, `(.L_x_110) ;  /* 0x0000008000047945 */ /* 0x000fe20003800200 */
[----:B------:R-:W-:-:S06]  /*3840*/  IMAD R15, R21, 0x80, R2 ;  /* 0x00000080150f7824 */ /* 0x000fcc00078e0202 */
[----:B------:R0:W2:Y:S02]  /*3850*/  F2I.S64.F64 R12, R6 ;  /* 0x00000006000c7311 */ /* 0x0000a40000301900 */
.L_x_111:
[----:B------:R-:W2:Y:S02]  /*3860*/  LDS.64 R16, [R15] ;  /* 0x000000000f107984 */ /* 0x000ea40000000a00 */
[----:B--2---:R-:W-:-:S05]  /*3870*/  IADD3 R18, P0, PT, R12, R16, RZ ;  /* 0x000000100c127210 */ /* 0x004fca0007f1e0ff */
[----:B------:R-:W-:-:S07]  /*3880*/  IMAD.X R19, R13, 0x1, R17, P0 ;  /* 0x000000010d137824 */ /* 0x000fce00000e0611 */
[----:B------:R-:W2:Y:S02]  /*3890*/  ATOMS.CAST.SPIN.64 P0, [R15], R16, R18 ;  /* 0x000000100f00758d */ /* 0x000ea40001800412 */
[----:B--2---:R-:W-:Y:S05]  /*38a0*/  @!P0 BRA `(.L_x_111) ;  /* 0xfffffffc00ec8947 */ /* 0x004fea000383ffff */
[----:B------:R-:W-:Y:S05]  /*38b0*/  BSYNC.RECONVERGENT B4 ;  /* 0x0000000000047941 */ /* 0x000fea0003800200 */
.L_x_110:
        /* <DEDUP_REMOVED lines=19> */
.L_x_118:
        /* <DEDUP_REMOVED lines=16> */
.L_x_115:
[----:B------:R-:W2:Y:S02]  /*3af0*/  LDS.64 R12, [R27] ;  /* 0x000000001b0c7984 */ /* 0x000ea40000000a00 */
[----:B--2---:R-:W-:-:S05]  /*3b00*/  IADD3 R14, P0, PT, R12, R19, RZ ;  /* 0x000000130c0e7210 */ /* 0x004fca0007f1e0ff */
[----:B------:R-:W-:-:S07]  /*3b10*/  IMAD.X R15, R13, 0x1, R29, P0 ;  /* 0x000000010d0f7824 */ /* 0x000fce00000e061d */
[----:B------:R-:W2:Y:S02]  /*3b20*/  ATOMS.CAST.SPIN.64 P0, [R27], R12, R14 ;  /* 0x0000000c1b00758d */ /* 0x000ea4000180040e */
[----:B--2---:R-:W-:Y:S05]  /*3b30*/  @!P0 BRA `(.L_x_115) ;  /* 0xfffffffc00ec8947 */ /* 0x004fea000383ffff */
[----:B------:R-:W-:Y:S05]  /*3b40*/  BSYNC.RECONVERGENT B5 ;  /* 0x0000000000057941 */ /* 0x000fea0003800200 */
.L_x_114:
        /* <DEDUP_REMOVED lines=8> */
.L_x_117:
[----:B------:R-:W2:Y:S02]  /*3bd0*/  LDS.64 R12, [R27+0x80] ;  /* 0x000080001b0c7984 */ /* 0x000ea40000000a00 */
[----:B--2---:R-:W-:-:S05]  /*3be0*/  IADD3 R14, P0, PT, R12, R19, RZ ;  /* 0x000000130c0e7210 */ /* 0x004fca0007f1e0ff */
[----:B------:R-:W-:-:S07]  /*3bf0*/  IMAD.X R15, R13, 0x1, R23, P0 ;  /* 0x000000010d0f7824 */ /* 0x000fce00000e0617 */
[----:B------:R-:W2:Y:S02]  /*3c00*/  ATOMS.CAST.SPIN.64 P0, [R27+0x80], R12, R14 ;  /* 0x0000800c1b00758d */ /* 0x000ea4000180040e */
[----:B--2---:R-:W-:Y:S05]  /*3c10*/  @!P0 BRA `(.L_x_117) ;  /* 0xfffffffc00ec8947 */ /* 0x004fea000383ffff */
[----:B------:R-:W-:Y:S05]  /*3c20*/  BSYNC.RECONVERGENT B5 ;  /* 0x0000000000057941 */ /* 0x000fea0003800200 */
.L_x_116:
        /* <DEDUP_REMOVED lines=14> */
.L_x_113:
[----:B------:R-:W-:Y:S05]  /*3d10*/  BSYNC B4 ;  /* 0x0000000000047941 */ /* 0x000fea0003800000 */
.L_x_112:
[----:B01----:R-:W-:Y:S01]  /*3d20*/  DADD R6, -R10, R6 ;  /* 0x000000000a067229 */ /* 0x003fe20000000106 */
[----:B------:R-:W-:-:S07]  /*3d30*/  VIADD R21, R21, 0xffffffff ;  /* 0xffffffff15157836 */ /* 0x000fce0000000000 */
[----:B------:R-:W-:-:S08]  /*3d40*/  DMUL R6, R6, 7.20575940379279360000e+16 ;  /* 0x4370000006067828 */ /* 0x000fd00000000000 */
[----:B------:R-:W-:-:S14]  /*3d50*/  DSETP.NEU.AND P0, PT, R6, RZ, PT ;  /* 0x000000ff0600722a */ /* 0x000fdc0003f0d000 */
[----:B------:R-:W-:Y:S05]  /*3d60*/  @P0 BRA `(.L_x_119) ;  /* 0xfffffff800ac0947 */ /* 0x000fea000383ffff */
.L_x_109:
[----:B------:R-:W-:Y:S05]  /*3d70*/  BSYNC B3 ;  /* 0x0000000000037941 */ /* 0x000fea0003800000 */
.L_x_108:
[----:B------:R-:W-:Y:S01]  /*3d80*/  DSETP.NEU.AND P0, PT, R8, RZ, PT ;  /* 0x000000ff0800722a */ /* 0x000fe20003f0d000 */
[----:B------:R-:W-:Y:S02]  /*3d90*/  CS2R R6, SRZ ;  /* 0x0000000000067805 */ /* 0x000fe4000001ff00 */
[----:B------:R-:W-:Y:S02]  /*3da0*/  CS2R R16, SRZ ;  /* 0x0000000000107805 */ /* 0x000fe4000001ff00 */
[----:B------:R-:W-:-:S09]  /*3db0*/  CS2R R18, SRZ ;  /* 0x0000000000127805 */ /* 0x000fd2000001ff00 */
[----:B------:R-:W-:Y:S05]  /*3dc0*/  @!P0 BRA `(.L_x_83) ;  /* 0x0000000400f48947 */ /* 0x000fea0003800000 */
[----:B------:R-:W-:Y:S01]  /*3dd0*/  DMUL R10, R8, 1.80143985094819840000e+16 ;  /* 0x43500000080a7828 */ /* 0x000fe20000000000 */
[----:B------:R-:W-:Y:S02]  /*3de0*/  LOP3.LUT P1, R12, R9, 0x7ff00000, RZ, 0xc0, !PT ;  /* 0x7ff00000090c7812 */ /* 0x000fe4000782c0ff */
[----:B------:R-:W-:Y:S02]  /*3df0*/  CS2R R16, SRZ ;  /* 0x0000000000107805 */ /* 0x000fe4000001ff00 */
[----:B------:R-:W-:-:S05]  /*3e00*/  CS2R R18, SRZ ;  /* 0x0000000000127805 */ /* 0x000fca000001ff00 */
        /* <DEDUP_REMOVED lines=24> */
[----:B------:R-:W-:Y:S01]  /*3f90*/  SEL R9, R14, 0x3ff00000, P0 ;  /* 0x3ff000000e097807 */ /* 0x000fe20000000000 */
[----:B------:R-:W-:-:S06]  /*3fa0*/  IMAD.MOV.U32 R8, RZ, RZ, RZ ;  /* 0x000000ffff087224 */ /* 0x000fcc00078e00ff */
[----:B------:R-:W-:-:S08]  /*3fb0*/  DMUL R10, R8, R10 ;  /* 0x0000000a080a7228 */ /* 0x000fd00000000000 */
[----:B------:R-:W-:-:S08]  /*3fc0*/  DMUL R10, R8, R10 ;  /* 0x0000000a080a7228 */ /* 0x000fd00000000000 */
[----:B------:R-:W-:-:S08]  /*3fd0*/  DMUL R8, R8, R10 ;  /* 0x0000000a08087228 */ /* 0x000fd00000000000 */
[----:B------:R-:W-:-:S14]  /*3fe0*/  DSETP.NEU.AND P0, PT, R8, RZ, PT ;  /* 0x000000ff0800722a */ /* 0x000fdc0003f0d000 */
[----:B------:R-:W-:Y:S05]  /*3ff0*/  @!P0 BRA `(.L_x_83) ;  /* 0x0000000400688947 */ /* 0x000fea0003800000 */
[----:B------:R-:W-:Y:S01]  /*4000*/  BSSY B3, `(.L_x_120) ;  /* 0x0000057000037945 */ /* 0x000fe20003800000 */
[----:B------:R-:W-:-:S07]  /*4010*/  VIADD R21, R12, 0x14 ;  /* 0x000000140c157836 */ /* 0x000fce0000000000 */
.L_x_130:
[----:B------:R0:W1:Y:S01]  /*4020*/  FRND.F64 R10, R8 ;  /* 0x00000008000a7313 */ /* 0x0000620000301800 */
[----:B------:R-:W-:Y:S01]  /*4030*/  BSSY.RECONVERGENT B4, `(.L_x_121) ;  /* 0x0000008000047945 */ /* 0x000fe20003800200 */
[----:B------:R-:W-:-:S06]  /*4040*/  IMAD R15, R21, 0x80, R2 ;  /* 0x00000080150f7824 */ /* 0x000fcc00078e0202 */
[----:B------:R0:W2:Y:S02]  /*4050*/  F2I.S64.F64 R12, R8 ;  /* 0x00000008000c7311 */ /* 0x0000a40000301900 */
.L_x_122:
[----:B------:R-:W2:Y:S02]  /*4060*/  LDS.64 R16, [R15] ;  /* 0x000000000f107984 */ /* 0x000ea40000000a00 */
[----:B--2---:R-:W-:-:S05]  /*4070*/  IADD3 R18, P0, PT, R12, R16, RZ ;  /* 0x000000100c127210 */ /* 0x004fca0007f1e0ff */
[----:B------:R-:W-:-:S07]  /*4080*/  IMAD.X R19, R13, 0x1, R17, P0 ;  /* 0x000000010d137824 */ /* 0x000fce00000e0611 */
[----:B------:R-:W2:Y:S02]  /*4090*/  ATOMS.CAST.SPIN.64 P0, [R15], R16, R18 ;  /* 0x000000100f00758d */ /* 0x000ea40001800412 */
[----:B--2---:R-:W-:Y:S05]  /*40a0*/  @!P0 BRA `(.L_x_122) ;  /* 0xfffffffc00ec8947 */ /* 0x004fea000383ffff */
[----:B------:R-:W-:Y:S05]  /*40b0*/  BSYNC.RECONVERGENT B4 ;  /* 0x0000000000047941 */ /* 0x000fea0003800200 */
.L_x_121:
        /* <DEDUP_REMOVED lines=19> */
.L_x_129:
        /* <DEDUP_REMOVED lines=16> */
.L_x_126:
[----:B------:R-:W2:Y:S02]  /*42f0*/  LDS.64 R12, [R27] ;  /* 0x000000001b0c7984 */ /* 0x000ea40000000a00 */
[----:B--2---:R-:W-:-:S05]  /*4300*/  IADD3 R14, P0, PT, R12, R19, RZ ;  /* 0x000000130c0e7210 */ /* 0x004fca0007f1e0ff */
[----:B------:R-:W-:-:S07]  /*4310*/  IMAD.X R15, R13, 0x1, R29, P0 ;  /* 0x000000010d0f7824 */ /* 0x000fce00000e061d */
[----:B------:R-:W2:Y:S02]  /*4320*/  ATOMS.CAST.SPIN.64 P0, [R27], R12, R14 ;  /* 0x0000000c1b00758d */ /* 0x000ea4000180040e */
[----:B--2---:R-:W-:Y:S05]  /*4330*/  @!P0 BRA `(.L_x_126) ;  /* 0xfffffffc00ec8947 */ /* 0x004fea000383ffff */
[----:B------:R-:W-:Y:S05]  /*4340*/  BSYNC.RECONVERGENT B5 ;  /* 0x0000000000057941 */ /* 0x000fea0003800200 */
.L_x_125:
        /* <DEDUP_REMOVED lines=8> */
.L_x_128:
[----:B------:R-:W2:Y:S02]  /*43d0*/  LDS.64 R12, [R27+0x80] ;  /* 0x000080001b0c7984 */ /* 0x000ea40000000a00 */
[----:B--2---:R-:W-:-:S05]  /*43e0*/  IADD3 R14, P0, PT, R12, R19, RZ ;  /* 0x000000130c0e7210 */ /* 0x004fca0007f1e0ff */
[----:B------:R-:W-:-:S07]  /*43f0*/  IMAD.X R15, R13, 0x1, R23, P0 ;  /* 0x000000010d0f7824 */ /* 0x000fce00000e0617 */
[----:B------:R-:W2:Y:S02]  /*4400*/  ATOMS.CAST.SPIN.64 P0, [R27+0x80], R12, R14 ;  /* 0x0000800c1b00758d */ /* 0x000ea4000180040e */
[----:B--2---:R-:W-:Y:S05]  /*4410*/  @!P0 BRA `(.L_x_128) ;  /* 0xfffffffc00ec8947 */ /* 0x004fea000383ffff */
[----:B------:R-:W-:Y:S05]  /*4420*/  BSYNC.RECONVERGENT B5 ;  /* 0x0000000000057941 */ /* 0x000fea0003800200 */
.L_x_127:
        /* <DEDUP_REMOVED lines=14> */
.L_x_124:
[----:B------:R-:W-:Y:S05]  /*4510*/  BSYNC B4 ;  /* 0x0000000000047941 */ /* 0x000fea0003800000 */
.L_x_123:
[----:B01----:R-:W-:Y:S01]  /*4520*/  DADD R8, -R10, R8 ;  /* 0x000000000a087229 */ /* 0x003fe20000000108 */
[----:B------:R-:W-:-:S07]  /*4530*/  VIADD R21, R21, 0xffffffff ;  /* 0xffffffff15157836 */ /* 0x000fce0000000000 */
[----:B------:R-:W-:-:S08]  /*4540*/  DMUL R8, R8, 7.20575940379279360000e+16 ;  /* 0x4370000008087828 */ /* 0x000fd00000000000 */
[----:B------:R-:W-:-:S14]  /*4550*/  DSETP.NEU.AND P0, PT, R8, RZ, PT ;  /* 0x000000ff0800722a */ /* 0x000fdc0003f0d000 */
[----:B------:R-:W-:Y:S05]  /*4560*/  @P0 BRA `(.L_x_130) ;  /* 0xfffffff800ac0947 */ /* 0x000fea000383ffff */
[----:B------:R-:W-:Y:S05]  /*4570*/  BSYNC B3 ;  /* 0x0000000000037941 */ /* 0x000fea0003800000 */
.L_x_120:
[----:B------:R-:W-:Y:S02]  /*4580*/  CS2R R16, SRZ ;  /* 0x0000000000107805 */ /* 0x000fe4000001ff00 */
[----:B------:R-:W-:-:S07]  /*4590*/  CS2R R18, SRZ ;  /* 0x0000000000127805 */ /* 0x000fce000001ff00 */
.L_x_83:
[----:B------:R-:W-:Y:S05]  /*45a0*/  BSYNC B2 ;  /* 0x0000000000027941 */ /* 0x000fea0003800000 */
.L_x_82:
[----:B------:R-:W-:Y:S05]  /*45b0*/  @!P2 BRA `(.L_x_131) ;  /* 0xffffffbc00b8a947 */ /* 0x000fea000383ffff */
.L_x_32:
[----:B------:R-:W-:Y:S05]  /*45c0*/  BSYNC B0 ;  /* 0x0000000000007941 */ /* 0x000fea0003800000 */
.L_x_31:
[----:B------:R-:W-:Y:S05]  /*45d0*/  BRA `(.L_x_132) ;  /* 0x0000004000747947 */ /* 0x000fea0003800000 */
.L_x_30:
[----:B------:R-:W0:Y:S01]  /*45e0*/  S2UR UR4, SR_CTAID.X ;  /* 0x00000000000479c3 */ /* 0x000e220000002500 */
[----:B------:R-:W1:Y:S07]  /*45f0*/  LDCU UR8, c[0x0][0x3a8] ;  /* 0x00007500ff0877ac */ /* 0x000e6e0008000800 */
[----:B------:R-:W0:Y:S02]  /*4600*/  LDC R5, c[0x0][0x360] ;  /* 0x0000d800ff057b82 */ /* 0x000e240000000800 */
[----:B0-----:R-:W-:-:S05]  /*4610*/  IMAD R3, R5, UR4, R0 ;  /* 0x0000000405037c24 */ /* 0x001fca000f8e0200 */
[----:B-1----:R-:W-:-:S13]  /*4620*/  ISETP.GE.U32.AND P0, PT, R3, UR8, PT ;  /* 0x0000000803007c0c */ /* 0x002fda000bf06070 */
[----:B------:R-:W-:Y:S05]  /*4630*/  @P0 BRA `(.L_x_132) ;  /* 0x00000040005c0947 */ /* 0x000fea0003800000 */
[----:B------:R-:W0:Y:S01]  /*4640*/  LDCU UR4, c[0x0][0x370] ;  /* 0x00006e00ff0477ac */ /* 0x000e220008000800 */
[----:B------:R-:W-:Y:S02]  /*4650*/  CS2R R6, SRZ ;  /* 0x0000000000067805 */ /* 0x000fe4000001ff00 */
[----:B------:R-:W-:Y:S02]  /*4660*/  CS2R R16, SRZ ;  /* 0x0000000000107805 */ /* 0x000fe4000001ff00 */
[----:B------:R-:W-:Y:S01]  /*4670*/  CS2R R18, SRZ ;  /* 0x0000000000127805 */ /* 0x000fe2000001ff00 */
[----:B0-----:R-:W-:-:S07]  /*4680*/  IMAD R4, R5, UR4, RZ ;  /* 0x0000000405047c24 */ /* 0x001fce000f8e02ff */
.L_x_231:
[----:B------:R-:W0:Y:S01]  /*4690*/  LDC.64 R10, c[0x0][0x390] ;  /* 0x0000e400ff0a7b82 */ /* 0x000e220000000a00 */
[----:B------:R-:W1:Y:S07]  /*46a0*/  LDCU UR4, c[0x0][0x3a8] ;  /* 0x00007500ff0477ac */ /* 0x000e6e0008000800 */
[----:B------:R-:W2:Y:S08]  /*46b0*/  LDC.64 R12, c[0x0][0x3a0] ;  /* 0x0000e800ff0c7b82 */ /* 0x000eb00000000a00 */
[----:B------:R-:W3:Y:S08]  /*46c0*/  LDC.64 R20, c[0x0][0x398] ;  /* 0x0000e600ff147b82 */ /* 0x000ef00000000a00 */
[----:B------:R-:W4:Y:S01]  /*46d0*/  LDC.64 R8, c[0x0][0x388] ;  /* 0x0000e200ff087b82 */ /* 0x000f220000000a00 */
[----:B0-----:R-:W-:-:S02]  /*46e0*/  IMAD R5, R3, R10, R11 ;  /* 0x0000000a03057224 */ /* 0x001fc400078e020b */
[----:B--2---:R-:W-:-:S04]  /*46f0*/  IMAD R11, R3, R12, R13 ;  /* 0x0000000c030b7224 */ /* 0x004fc800078e020d */
[----:B---3--:R-:W-:-:S06]  /*4700*/  IMAD.WIDE.U32 R20, R11, 0x8, R20 ;  /* 0x000000080b147825 */ /* 0x008fcc00078e0014 */
[----:B------:R-:W2:Y:S01]  /*4710*/  LDG.E.64 R20, desc[UR6][R20.64] ;  /* 0x0000000614147981 */ /* 0x000ea2000c1e1b00 */
[----:B----4-:R-:W-:-:S05]  /*4720*/  IMAD.WIDE.U32 R8, R5, 0x8, R8 ;  /* 0x0000000805087825 */ /* 0x010fca00078e0008 */
[----:B------:R-:W2:Y:S01]  /*4730*/  LDG.E.64 R10, desc[UR6][R8.64] ;  /* 0x00000006080a7981 */ /* 0x000ea2000c1e1b00 */
[----:B------:R-:W-:Y:S01]  /*4740*/  IMAD.IADD R3, R4, 0x1, R3 ;  /* 0x0000000104037824 */ /* 0x000fe200078e0203 */
[----:B------:R-:W-:Y:S04]  /*4750*/  BSSY B0, `(.L_x_133) ;  /* 0x00001fd000007945 */ /* 0x000fe80003800000 */
[----:B-1----:R-:W-:Y:S01]  /*4760*/  ISETP.GE.U32.AND P2, PT, R3, UR4, PT ;  /* 0x0000000403007c0c */ /* 0x002fe2000bf46070 */
[----:B--2---:R-:W-:-:S08]  /*4770*/  DMUL R22, R10, R20 ;  /* 0x000000140a167228 */ /* 0x004fd00000000000 */
        /* <DEDUP_REMOVED lines=61> */
.L_x_146:
[----:B------:R0:W1:Y:S01]  /*4b50*/  FRND.F64 R16, R6 ;  /* 0x0000000600107313 */ /* 0x0000620000301800 */
[----:B------:R-:W-:Y:S01]  /*4b60*/  BSSY.RECONVERGENT B3, `(.L_x_137) ;  /* 0x0000008000037945 */ /* 0x000fe20003800200 */
[----:B------:R-:W-:-:S06]  /*4b70*/  IMAD R25, R5, 0x80, R2 ;  /* 0x0000008005197824 */ /* 0x000fcc00078e0202 */
[----:B------:R0:W2:Y:S02]  /*4b80*/  F2I.S64.F64 R18, R6 ;  /* 0x0000000600127311 */ /* 0x0000a40000301900 */
.L_x_138:
[----:B------:R-:W2:Y:S02]  /*4b90*/  LDS.64 R20, [R25] ;  /* 0x0000000019147984 */ /* 0x000ea40000000a00 */
[----:B--2---:R-:W-:-:S05]  /*4ba0*/  IADD3 R22, P0, PT, R18, R20, RZ ;  /* 0x0000001412167210 */ /* 0x004fca0007f1e0ff */
[----:B------:R-:W-:-:S07]  /*4bb0*/  IMAD.X R23, R19, 0x1, R21, P0 ;  /* 0x0000000113177824 */ /* 0x000fce00000e0615 */
[----:B------:R-:W2:Y:S02]  /*4bc0*/  ATOMS.CAST.SPIN.64 P0, [R25], R20, R22 ;  /* 0x000000141900758d */ /* 0x000ea40001800416 */
[----:B--2---:R-:W-:Y:S05]  /*4bd0*/  @!P0 BRA `(.L_x_138) ;  /* 0xfffffffc00ec8947 */ /* 0x004fea000383ffff */
[----:B------:R-:W-:Y:S05]  /*4be0*/  BSYNC.RECONVERGENT B3 ;  /* 0x0000000000037941 */ /* 0x000fea0003800200 */
.L_x_137:
        /* <DEDUP_REMOVED lines=16> */
.L_x_145:
        /* <DEDUP_REMOVED lines=16> */
.L_x_142:
[----:B------:R-:W2:Y:S02]  /*4df0*/  LDS.64 R20, [R31] ;  /* 0x000000001f147984 */ /* 0x000ea40000000a00 */
[----:B--2---:R-:W-:-:S05]  /*4e00*/  IADD3 R22, P0, PT, R20, R25, RZ ;  /* 0x0000001914167210 */ /* 0x004fca0007f1e0ff */
[----:B------:R-:W-:-:S07]  /*4e10*/  IMAD.X R23, R21, 0x1, R33, P0 ;  /* 0x0000000115177824 */ /* 0x000fce00000e0621 */
[----:B------:R-:W2:Y:S02]  /*4e20*/  ATOMS.CAST.SPIN.64 P0, [R31], R20, R22 ;  /* 0x000000141f00758d */ /* 0x000ea40001800416 */
[----:B--2---:R-:W-:Y:S05]  /*4e30*/  @!P0 BRA `(.L_x_142) ;  /* 0xfffffffc00ec8947 */ /* 0x004fea000383ffff */
[----:B------:R-:W-:Y:S05]  /*4e40*/  BSYNC.RECONVERGENT B4 ;  /* 0x0000000000047941 */ /* 0x000fea0003800200 */
.L_x_141:
[----:B------:R-:W-:Y:S01]  /*4e50*/  VIADD R19, R19, 0x1 ;  /* 0x0000000113137836 */ /* 0x000fe20000000000 */
[----:B------:R-:W-:-:S04]  /*4e60*/  IADD3 R18, P1, PT, R27, R24, RZ ;  /* 0x000000181b127210 */ /* 0x000fc80007f3e0ff */
[----:B------:R-:W-:Y:S01]  /*4e70*/  ISETP.GT.U32.AND P0, PT, R19, 0x26, PT ;  /* 0x000000261300780c */ /* 0x000fe20003f04070 */
[----:B------:R-:W-:-:S12]  /*4e80*/  IMAD.X R20, R29, 0x1, R26, P1 ;  /* 0x000000011d147824 */ /* 0x000fd800008e061a */
[----:B------:R-:W-:Y:S05]  /*4e90*/  @P0 BRA `(.L_x_140) ;  /* 0x0000000000540947 */ /* 0x000fea0003800000 */
[----:B------:R-:W-:Y:S01]  /*4ea0*/  BSSY.RECONVERGENT B4, `(.L_x_143) ;  /* 0x0000007000047945 */ /* 0x000fe20003800200 */
[----:B------:R-:W-:-:S07]  /*4eb0*/  IMAD.MOV.U32 R25, RZ, RZ, R20 ;  /* 0x000000ffff197224 */ /* 0x000fce00078e0014 */
.L_x_144:
[----:B------:R-:W2:Y:S02]  /*4ec0*/  LDS.64 R20, [R31+0x80] ;  /* 0x000080001f147984 */ /* 0x000ea40000000a00 */
[----:B--2---:R-:W-:-:S05]  /*4ed0*/  IADD3 R22, P0, PT, R20, R18, RZ ;  /* 0x0000001214167210 */ /* 0x004fca0007f1e0ff */
[----:B------:R-:W-:-:S07]  /*4ee0*/  IMAD.X R23, R21, 0x1, R25, P0 ;  /* 0x0000000115177824 */ /* 0x000fce00000e0619 */
[----:B------:R-:W2:Y:S02]  /*4ef0*/  ATOMS.CAST.SPIN.64 P0, [R31+0x80], R20, R22 ;  /* 0x000080141f00758d */ /* 0x000ea40001800416 */
[----:B--2---:R-:W-:Y:S05]  /*4f00*/  @!P0 BRA `(.L_x_144) ;  /* 0xfffffffc00ec8947 */ /* 0x004fea000383ffff */
[----:B------:R-:W-:Y:S05]  /*4f10*/  BSYNC.RECONVERGENT B4 ;  /* 0x0000000000047941 */ /* 0x000fea0003800200 */
.L_x_143:
        /* <DEDUP_REMOVED lines=13> */
.L_x_140:
[----:B------:R-:W-:Y:S05]  /*4ff0*/  BSYNC B3 ;  /* 0x0000000000037941 */ /* 0x000fea0003800000 */
.L_x_139:
[----:B01----:R-:W-:Y:S01]  /*5000*/  DADD R6, -R16, R6 ;  /* 0x0000000010067229 */ /* 0x003fe20000000106 */
[----:B------:R-:W-:-:S07]  /*5010*/  VIADD R5, R5, 0xffffffff ;  /* 0xffffffff05057836 */ /* 0x000fce0000000000 */
[----:B------:R-:W-:-:S08]  /*5020*/  DMUL R6, R6, 7.20575940379279360000e+16 ;  /* 0x4370000006067828 */ /* 0x000fd00000000000 */
[----:B------:R-:W-:-:S14]  /*5030*/  DSETP.NEU.AND P0, PT, R6, RZ, PT ;  /* 0x000000ff0600722a */ /* 0x000fdc0003f0d000 */
[----:B------:R-:W-:Y:S05]  /*5040*/  @P0 BRA `(.L_x_146) ;  /* 0xfffffff800c00947 */ /* 0x000fea000383ffff */
.L_x_136:
[----:B------:R-:W-:Y:S05]  /*5050*/  BSYNC B2 ;  /* 0x0000000000027941 */ /* 0x000fea0003800000 */
.L_x_135:
        /* <DEDUP_REMOVED lines=36> */
.L_x_158:
[----:B------:R0:W1:Y:S01]  /*52a0*/  FRND.F64 R14, R6 ;  /* 0x00000006000e7313 */ /* 0x0000620000301800 */
[----:B------:R-:W-:Y:S01]  /*52b0*/  BSSY.RECONVERGENT B3, `(.L_x_149) ;  /* 0x0000008000037945 */ /* 0x000fe20003800200 */
[----:B------:R-:W-:-:S06]  /*52c0*/  IMAD R19, R5, 0x80, R2 ;  /* 0x0000008005137824 */ /* 0x000fcc00078e0202 */
[----:B------:R0:W2:Y:S02]  /*52d0*/  F2I.S64.F64 R16, R6 ;  /* 0x0000000600107311 */ /* 0x0000a40000301900 */
.L_x_150:
[----:B------:R-:W2:Y:S02]  /*52e0*/  LDS.64 R20, [R19] ;  /* 0x0000000013147984 */ /* 0x000ea40000000a00 */
[----:B--2---:R-:W-:-:S05]  /*52f0*/  IADD3 R22, P0, PT, R16, R20, RZ ;  /* 0x0000001410167210 */ /* 0x004fca0007f1e0ff */
[----:B------:R-:W-:-:S07]  /*5300*/  IMAD.X R23, R17, 0x1, R21, P0 ;  /* 0x0000000111177824 */ /* 0x000fce00000e0615 */
[----:B------:R-:W2:Y:S02]  /*5310*/  ATOMS.CAST.SPIN.64 P0, [R19], R20, R22 ;  /* 0x000000141300758d */ /* 0x000ea40001800416 */
[----:B--2---:R-:W-:Y:S05]  /*5320*/  @!P0 BRA `(.L_x_150) ;  /* 0xfffffffc00ec8947 */ /* 0x004fea000383ffff */
[----:B------:R-:W-:Y:S05]  /*5330*/  BSYNC.RECONVERGENT B3 ;  /* 0x0000000000037941 */ /* 0x000fea0003800200 */
.L_x_149:
        /* <DEDUP_REMOVED lines=19> */
.L_x_157:
        /* <DEDUP_REMOVED lines=16> */
.L_x_154:
[----:B------:R-:W2:Y:S02]  /*5570*/  LDS.64 R16, [R29] ;  /* 0x000000001d107984 */ /* 0x000ea40000000a00 */
[----:B--2---:R-:W-:-:S05]  /*5580*/  IADD3 R18, P0, PT, R16, R23, RZ ;  /* 0x0000001710127210 */ /* 0x004fca0007f1e0ff */
[----:B------:R-:W-:-:S07]  /*5590*/  IMAD.X R19, R17, 0x1, R31, P0 ;  /* 0x0000000111137824 */ /* 0x000fce00000e061f */
[----:B------:R-:W2:Y:S02]  /*55a0*/  ATOMS.CAST.SPIN.64 P0, [R29], R16, R18 ;  /* 0x000000101d00758d */ /* 0x000ea40001800412 */
[----:B--2---:R-:W-:Y:S05]  /*55b0*/  @!P0 BRA `(.L_x_154) ;  /* 0xfffffffc00ec8947 */ /* 0x004fea000383ffff */
[----:B------:R-:W-:Y:S05]  /*55c0*/  BSYNC.RECONVERGENT B4 ;  /* 0x0000000000047941 */ /* 0x000fea0003800200 */
.L_x_153:
        /* <DEDUP_REMOVED lines=8> */
.L_x_156:
[----:B------:R-:W2:Y:S02]  /*5650*/  LDS.64 R16, [R29+0x80] ;  /* 0x000080001d107984 */ /* 0x000ea40000000a00 */
[----:B--2---:R-:W-:-:S05]  /*5660*/  IADD3 R18, P0, PT, R16, R23, RZ ;  /* 0x0000001710127210 */ /* 0x004fca0007f1e0ff */
[----:B------:R-:W-:-:S07]  /*5670*/  IMAD.X R19, R17, 0x1, R25, P0 ;  /* 0x0000000111137824 */ /* 0x000fce00000e0619 */
[----:B------:R-:W2:Y:S02]  /*5680*/  ATOMS.CAST.SPIN.64 P0, [R29+0x80], R16, R18 ;  /* 0x000080101d00758d */ /* 0x000ea40001800412 */
[----:B--2---:R-:W-:Y:S05]  /*5690*/  @!P0 BRA `(.L_x_156) ;  /* 0xfffffffc00ec8947 */ /* 0x004fea000383ffff */
[----:B------:R-:W-:Y:S05]  /*56a0*/  BSYNC.RECONVERGENT B4 ;  /* 0x0000000000047941 */ /* 0x000fea0003800200 */
.L_x_155:
        /* <DEDUP_REMOVED lines=14> */
.L_x_152:
[----:B------:R-:W-:Y:S05]  /*5790*/  BSYNC B3 ;  /* 0x0000000000037941 */ /* 0x000fea0003800000 */
.L_x_151:
[----:B01----:R-:W-:Y:S01]  /*57a0*/  DADD R6, -R14, R6 ;  /* 0x000000000e067229 */ /* 0x003fe20000000106 */
[----:B------:R-:W-:-:S07]  /*57b0*/  VIADD R5, R5, 0xffffffff ;  /* 0xffffffff05057836 */ /* 0x000fce0000000000 */
[----:B------:R-:W-:-:S08]  /*57c0*/  DMUL R6, R6, 7.20575940379279360000e+16 ;  /* 0x4370000006067828 */ /* 0x000fd00000000000 */
[----:B------:R-:W-:-:S14]  /*57d0*/  DSETP.NEU.AND P0, PT, R6, RZ, PT ;  /* 0x000000ff0600722a */ /* 0x000fdc0003f0d000 */
[----:B------:R-:W-:Y:S05]  /*57e0*/  @P0 BRA `(.L_x_158) ;  /* 0xfffffff800ac0947 */ /* 0x000fea000383ffff */
.L_x_148:
[----:B------:R-:W-:Y:S05]  /*57f0*/  BSYNC B2 ;  /* 0x0000000000027941 */ /* 0x000fea0003800000 */
.L_x_147:
        /* <DEDUP_REMOVED lines=36> */
.L_x_170:
[----:B------:R0:W1:Y:S01]  /*5a40*/  FRND.F64 R12, R6 ;  /* 0x00000006000c7313 */ /* 0x0000620000301800 */
[----:B------:R-:W-:Y:S01]  /*5a50*/  BSSY.RECONVERGENT B3, `(.L_x_161) ;  /* 0x0000008000037945 */ /* 0x000fe20003800200 */
[----:B------:R-:W-:-:S06]  /*5a60*/  IMAD R21, R5, 0x80, R2 ;  /* 0x0000008005157824 */ /* 0x000fcc00078e0202 */
[----:B------:R0:W2:Y:S02]  /*5a70*/  F2I.S64.F64 R14, R6 ;  /* 0x00000006000e7311 */ /* 0x0000a40000301900 */
.L_x_162:
[----:B------:R-:W2:Y:S02]  /*5a80*/  LDS.64 R16, [R21] ;  /* 0x0000000015107984 */ /* 0x000ea40000000a00 */
[----:B--2---:R-:W-:-:S05]  /*5a90*/  IADD3 R18, P0, PT, R14, R16, RZ ;  /* 0x000000100e127210 */ /* 0x004fca0007f1e0ff */
[----:B------:R-:W-:-:S07]  /*5aa0*/  IMAD.X R19, R15, 0x1, R17, P0 ;  /* 0x000000010f137824 */ /* 0x000fce00000e0611 */
[----:B------:R-:W2:Y:S02]  /*5ab0*/  ATOMS.CAST.SPIN.64 P0, [R21], R16, R18 ;  /* 0x000000101500758d */ /* 0x000ea40001800412 */
[----:B--2---:R-:W-:Y:S05]  /*5ac0*/  @!P0 BRA `(.L_x_162) ;  /* 0xfffffffc00ec8947 */ /* 0x004fea000383ffff */
[----:B------:R-:W-:Y:S05]  /*5ad0*/  BSYNC.RECONVERGENT B3 ;  /* 0x0000000000037941 */ /* 0x000fea0003800200 */
.L_x_161:
        /* <DEDUP_REMOVED lines=16> */
.L_x_169:
        /* <DEDUP_REMOVED lines=16> */
.L_x_166:
[----:B------:R-:W2:Y:S02]  /*5ce0*/  LDS.64 R16, [R27] ;  /* 0x000000001b107984 */ /* 0x000ea40000000a00 */
[----:B--2---:R-:W-:-:S05]  /*5cf0*/  IADD3 R18, P0, PT, R16, R21, RZ ;  /* 0x0000001510127210 */ /* 0x004fca0007f1e0ff */
[----:B------:R-:W-:-:S07]  /*5d00*/  IMAD.X R19, R17, 0x1, R29, P0 ;  /* 0x0000000111137824 */ /* 0x000fce00000e061d */
[----:B------:R-:W2:Y:S02]  /*5d10*/  ATOMS.CAST.SPIN.64 P0, [R27], R16, R18 ;  /* 0x000000101b00758d */ /* 0x000ea40001800412 */
[----:B--2---:R-:W-:Y:S05]  /*5d20*/  @!P0 BRA `(.L_x_166) ;  /* 0xfffffffc00ec8947 */ /* 0x004fea000383ffff */
[----:B------:R-:W-:Y:S05]  /*5d30*/  BSYNC.RECONVERGENT B4 ;  /* 0x0000000000047941 */ /* 0x000fea0003800200 */
.L_x_165:
[----:B------:R-:W-:Y:S01]  /*5d40*/  VIADD R15, R15, 0x1 ;  /* 0x000000010f0f7836 */ /* 0x000fe20000000000 */
[----:B------:R-:W-:-:S04]  /*5d50*/  IADD3 R14, P1, PT, R23, R20, RZ ;  /* 0x00000014170e7210 */ /* 0x000fc80007f3e0ff */
[----:B------:R-:W-:Y:S01]  /*5d60*/  ISETP.GT.U32.AND P0, PT, R15, 0x26, PT ;  /* 0x000000260f00780c */ /* 0x000fe20003f04070 */
[----:B------:R-:W-:-:S12]  /*5d70*/  IMAD.X R16, R25, 0x1, R22, P1 ;  /* 0x0000000119107824 */ /* 0x000fd800008e0616 */
[----:B------:R-:W-:Y:S05]  /*5d80*/  @P0 BRA `(.L_x_164) ;  /* 0x0000000000540947 */ /* 0x000fea0003800000 */
[----:B------:R-:W-:Y:S01]  /*5d90*/  BSSY.RECONVERGENT B4, `(.L_x_167) ;  /* 0x0000007000047945 */ /* 0x000fe20003800200 */
[----:B------:R-:W-:-:S07]  /*5da0*/  IMAD.MOV.U32 R21, RZ, RZ, R16 ;  /* 0x000000ffff157224 */ /* 0x000fce00078e0010 */
.L_x_168:
[----:B------:R-:W2:Y:S02]  /*5db0*/  LDS.64 R16, [R27+0x80] ;  /* 0x000080001b107984 */ /* 0x000ea40000000a00 */
[----:B--2---:R-:W-:-:S05]  /*5dc0*/  IADD3 R18, P0, PT, R16, R14, RZ ;  /* 0x0000000e10127210 */ /* 0x004fca0007f1e0ff */
[----:B------:R-:W-:-:S07]  /*5dd0*/  IMAD.X R19, R17, 0x1, R21, P0 ;  /* 0x0000000111137824 */ /* 0x000fce00000e0615 */
[----:B------:R-:W2:Y:S02]  /*5de0*/  ATOMS.CAST.SPIN.64 P0, [R27+0x80], R16, R18 ;  /* 0x000080101b00758d */ /* 0x000ea40001800412 */
[----:B--2---:R-:W-:Y:S05]  /*5df0*/  @!P0 BRA `(.L_x_168) ;  /* 0xfffffffc00ec8947 */ /* 0x004fea000383ffff */
[----:B------:R-:W-:Y:S05]  /*5e00*/  BSYNC.RECONVERGENT B4 ;  /* 0x0000000000047941 */ /* 0x000fea0003800200 */
.L_x_167:
        /* <DEDUP_REMOVED lines=13> */
.L_x_164:
[----:B------:R-:W-:Y:S05]  /*5ee0*/  BSYNC B3 ;  /* 0x0000000000037941 */ /* 0x000fea0003800000 */
.L_x_163:
[----:B01----:R-:W-:Y:S01]  /*5ef0*/  DADD R6, -R12, R6 ;  /* 0x000000000c067229 */ /* 0x003fe20000000106 */
[----:B------:R-:W-:-:S07]  /*5f00*/  VIADD R5, R5, 0xffffffff ;  /* 0xffffffff05057836 */ /* 0x000fce0000000000 */
[----:B------:R-:W-:-:S08]  /*5f10*/  DMUL R6, R6, 7.20575940379279360000e+16 ;  /* 0x4370000006067828 */ /* 0x000fd00000000000 */
[----:B------:R-:W-:-:S14]  /*5f20*/  DSETP.NEU.AND P0, PT, R6, RZ, PT ;  /* 0x000000ff0600722a */ /* 0x000fdc0003f0d000 */
[----:B------:R-:W-:Y:S05]  /*5f30*/  @P0 BRA `(.L_x_170) ;  /* 0xfffffff800c00947 */ /* 0x000fea000383ffff */
.L_x_160:
[----:B------:R-:W-:Y:S05]  /*5f40*/  BSYNC B2 ;  /* 0x0000000000027941 */ /* 0x000fea0003800000 */
.L_x_159:
        /* <DEDUP_REMOVED lines=42> */
.L_x_181:
[----:B------:R0:W1:Y:S01]  /*61f0*/  FRND.F64 R12, R8 ;  /* 0x00000008000c7313 */ /* 0x0000620000301800 */
[----:B------:R-:W-:Y:S01]  /*6200*/  BSSY.RECONVERGENT B3, `(.L_x_172) ;  /* 0x0000008000037945 */ /* 0x000fe20003800200 */
[----:B------:R-:W-:-:S06]  /*6210*/  IMAD R21, R5, 0x80, R2 ;  /* 0x0000008005157824 */ /* 0x000fcc00078e0202 */
[----:B------:R0:W2:Y:S02]  /*6220*/  F2I.S64.F64 R14, R8 ;  /* 0x00000008000e7311 */ /* 0x0000a40000301900 */
.L_x_173:
[----:B------:R-:W2:Y:S02]  /*6230*/  LDS.64 R16, [R21] ;  /* 0x0000000015107984 */ /* 0x000ea40000000a00 */
[----:B--2---:R-:W-:-:S05]  /*6240*/  IADD3 R18, P0, PT, R14, R16, RZ ;  /* 0x000000100e127210 */ /* 0x004fca0007f1e0ff */
[----:B------:R-:W-:-:S07]  /*6250*/  IMAD.X R19, R15, 0x1, R17, P0 ;  /* 0x000000010f137824 */ /* 0x000fce00000e0611 */
[----:B------:R-:W2:Y:S02]  /*6260*/  ATOMS.CAST.SPIN.64 P0, [R21], R16, R18 ;  /* 0x000000101500758d */ /* 0x000ea40001800412 */
[----:B--2---:R-:W-:Y:S05]  /*6270*/  @!P0 BRA `(.L_x_173) ;  /* 0xfffffffc00ec8947 */ /* 0x004fea000383ffff */
[----:B------:R-:W-:Y:S05]  /*6280*/  BSYNC.RECONVERGENT B3 ;  /* 0x0000000000037941 */ /* 0x000fea0003800200 */
.L_x_172:
        /* <DEDUP_REMOVED lines=16> */
.L_x_180:
        /* <DEDUP_REMOVED lines=16> */
.L_x_177:
[----:B------:R-:W2:Y:S02]  /*6490*/  LDS.64 R16, [R27] ;  /* 0x000000001b107984 */ /* 0x000ea40000000a00 */
[----:B--2---:R-:W-:-:S05]  /*64a0*/  IADD3 R18, P0, PT, R16, R21, RZ ;  /* 0x0000001510127210 */ /* 0x004fca0007f1e0ff */
[----:B------:R-:W-:-:S07]  /*64b0*/  IMAD.X R19, R17, 0x1, R29, P0 ;  /* 0x0000000111137824 */ /* 0x000fce00000e061d */
[----:B------:R-:W2:Y:S02]  /*64c0*/  ATOMS.CAST.SPIN.64 P0, [R27], R16, R18 ;  /* 0x000000101b00758d */ /* 0x000ea40001800412 */
[----:B--2---:R-:W-:Y:S05]  /*64d0*/  @!P0 BRA `(.L_x_177) ;  /* 0xfffffffc00ec8947 */ /* 0x004fea000383ffff */
[----:B------:R-:W-:Y:S05]  /*64e0*/  BSYNC.RECONVERGENT B4 ;  /* 0x0000000000047941 */ /* 0x000fea0003800200 */
.L_x_176:
[----:B------:R-:W-:Y:S01]  /*64f0*/  VIADD R15, R15, 0x1 ;  /* 0x000000010f0f7836 */ /* 0x000fe20000000000 */
[----:B------:R-:W-:-:S04]  /*6500*/  IADD3 R14, P1, PT, R23, R20, RZ ;  /* 0x00000014170e7210 */ /* 0x000fc80007f3e0ff */
[----:B------:R-:W-:Y:S01]  /*6510*/  ISETP.GT.U32.AND P0, PT, R15, 0x26, PT ;  /* 0x000000260f00780c */ /* 0x000fe20003f04070 */
[----:B------:R-:W-:-:S12]  /*6520*/  IMAD.X R16, R25, 0x1, R22, P1 ;  /* 0x0000000119107824 */ /* 0x000fd800008e0616 */
[----:B------:R-:W-:Y:S05]  /*6530*/  @P0 BRA `(.L_x_175) ;  /* 0x0000000000540947 */ /* 0x000fea0003800000 */
[----:B------:R-:W-:Y:S01]  /*6540*/  BSSY.RECONVERGENT B4, `(.L_x_178) ;  /* 0x0000007000047945 */ /* 0x000fe20003800200 */
[----:B------:R-:W-:-:S07]  /*6550*/  IMAD.MOV.U32 R21, RZ, RZ, R16 ;  /* 0x000000ffff157224 */ /* 0x000fce00078e0010 */
.L_x_179:
[----:B------:R-:W2:Y:S02]  /*6560*/  LDS.64 R16, [R27+0x80] ;  /* 0x000080001b107984 */ /* 0x000ea40000000a00 */
[----:B--2---:R-:W-:-:S05]  /*6570*/  IADD3 R18, P0, PT, R16, R14, RZ ;  /* 0x0000000e10127210 */ /* 0x004fca0007f1e0ff */
[----:B------:R-:W-:-:S07]  /*6580*/  IMAD.X R19, R17, 0x1, R21, P0 ;  /* 0x0000000111137824 */ /* 0x000fce00000e0615 */
[----:B------:R-:W2:Y:S02]  /*6590*/  ATOMS.CAST.SPIN.64 P0, [R27+0x80], R16, R18 ;  /* 0x000080101b00758d */ /* 0x000ea40001800412 */
[----:B--2---:R-:W-:Y:S05]  /*65a0*/  @!P0 BRA `(.L_x_179) ;  /* 0xfffffffc00ec8947 */ /* 0x004fea000383ffff */
[----:B------:R-:W-:Y:S05]  /*65b0*/  BSYNC.RECONVERGENT B4 ;  /* 0x0000000000047941 */ /* 0x000fea0003800200 */
.L_x_178:
        /* <DEDUP_REMOVED lines=13> */
.L_x_175:
[----:B------:R-:W-:Y:S05]  /*6690*/  BSYNC B3 ;  /* 0x0000000000037941 */ /* 0x000fea0003800000 */
.L_x_174:
[----:B01----:R-:W-:Y:S01]  /*66a0*/  DADD R8, -R12, R8 ;  /* 0x000000000c087229 */ /* 0x003fe20000000108 */
[----:B------:R-:W-:-:S07]  /*66b0*/  VIADD R5, R5, 0xffffffff ;  /* 0xffffffff05057836 */ /* 0x000fce0000000000 */
[----:B------:R-:W-:-:S08]  /*66c0*/  DMUL R8, R8, 7.20575940379279360000e+16 ;  /* 0x4370000008087828 */ /* 0x000fd00000000000 */
[----:B------:R-:W-:-:S14]  /*66d0*/  DSETP.NEU.AND P0, PT, R8, RZ, PT ;  /* 0x000000ff0800722a */ /* 0x000fdc0003f0d000 */
[----:B------:R-:W-:Y:S05]  /*66e0*/  @P0 BRA `(.L_x_181) ;  /* 0xfffffff800c00947 */ /* 0x000fea000383ffff */
[----:B------:R-:W-:Y:S05]  /*66f0*/  BSYNC B2 ;  /* 0x0000000000027941 */ /* 0x000fea0003800000 */
.L_x_171:
[----:B------:R-:W-:Y:S02]  /*6700*/  CS2R R16, SRZ ;  /* 0x0000000000107805 */ /* 0x000fe4000001ff00 */
[----:B------:R-:W-:-:S07]  /*6710*/  CS2R R18, SRZ ;  /* 0x0000000000127805 */ /* 0x000fce000001ff00 */
.L_x_134:
[----:B------:R-:W-:Y:S05]  /*6720*/  BSYNC B0 ;  /* 0x0000000000007941 */ /* 0x000fea0003800000 */
.L_x_133:
        /* <DEDUP_REMOVED lines=63> */
.L_x_195:
[----:B------:R0:W1:Y:S01]  /*6b20*/  FRND.F64 R14, R6 ;  /* 0x00000006000e7313 */ /* 0x0000620000301800 */
[----:B------:R-:W-:Y:S01]  /*6b30*/  BSSY.RECONVERGENT B3, `(.L_x_186) ;  /* 0x0000008000037945 */ /* 0x000fe20003800200 */
[----:B------:R-:W-:-:S06]  /*6b40*/  IMAD R19, R5, 0x80, R2 ;  /* 0x0000008005137824 */ /* 0x000fcc00078e0202 */
[----:B------:R0:W2:Y:S02]  /*6b50*/  F2I.S64.F64 R16, R6 ;  /* 0x0000000600107311 */ /* 0x0000a40000301900 */
.L_x_187:
[----:B------:R-:W2:Y:S02]  /*6b60*/  LDS.64 R20, [R19] ;  /* 0x0000000013147984 */ /* 0x000ea40000000a00 */
[----:B--2---:R-:W-:-:S05]  /*6b70*/  IADD3 R22, P0, PT, R16, R20, RZ ;  /* 0x0000001410167210 */ /* 0x004fca0007f1e0ff */
[----:B------:R-:W-:-:S07]  /*6b80*/  IMAD.X R23, R17, 0x1, R21, P0 ;  /* 0x0000000111177824 */ /* 0x000fce00000e0615 */
[----:B------:R-:W2:Y:S02]  /*6b90*/  ATOMS.CAST.SPIN.64 P0, [R19], R20, R22 ;  /* 0x000000141300758d */ /* 0x000ea40001800416 */
[----:B--2---:R-:W-:Y:S05]  /*6ba0*/  @!P0 BRA `(.L_x_187) ;  /* 0xfffffffc00ec8947 */ /* 0x004fea000383ffff */
[----:B------:R-:W-:Y:S05]  /*6bb0*/  BSYNC.RECONVERGENT B3 ;  /* 0x0000000000037941 */ /* 0x000fea0003800200 */
.L_x_186:
        /* <DEDUP_REMOVED lines=19> */
.L_x_194:
        /* <DEDUP_REMOVED lines=16> */
.L_x_191:
[----:B------:R-:W2:Y:S02]  /*6df0*/  LDS.64 R16, [R29] ;  /* 0x000000001d107984 */ /* 0x000ea40000000a00 */
[----:B--2---:R-:W-:-:S05]  /*6e00*/  IADD3 R18, P0, PT, R16, R23, RZ ;  /* 0x0000001710127210 */ /* 0x004fca0007f1e0ff */
[----:B------:R-:W-:-:S07]  /*6e10*/  IMAD.X R19, R17, 0x1, R31, P0 ;  /* 0x0000000111137824 */ /* 0x000fce00000e061f */
[----:B------:R-:W2:Y:S02]  /*6e20*/  ATOMS.CAST.SPIN.64 P0, [R29], R16, R18 ;  /* 0x000000101d00758d */ /* 0x000ea40001800412 */
[----:B--2---:R-:W-:Y:S05]  /*6e30*/  @!P0 BRA `(.L_x_191) ;  /* 0xfffffffc00ec8947 */ /* 0x004fea000383ffff */
[----:B------:R-:W-:Y:S05]  /*6e40*/  BSYNC.RECONVERGENT B4 ;  /* 0x0000000000047941 */ /* 0x000fea0003800200 */
.L_x_190:
        /* <DEDUP_REMOVED lines=8> */
.L_x_193:
[----:B------:R-:W2:Y:S02]  /*6ed0*/  LDS.64 R16, [R29+0x80] ;  /* 0x000080001d107984 */ /* 0x000ea40000000a00 */
[----:B--2---:R-:W-:-:S05]  /*6ee0*/  IADD3 R18, P0, PT, R16, R23, RZ ;  /* 0x0000001710127210 */ /* 0x004fca0007f1e0ff */
[----:B------:R-:W-:-:S07]  /*6ef0*/  IMAD.X R19, R17, 0x1, R25, P0 ;  /* 0x0000000111137824 */ /* 0x000fce00000e0619 */
[----:B------:R-:W2:Y:S02]  /*6f00*/  ATOMS.CAST.SPIN.64 P0, [R29+0x80], R16, R18 ;  /* 0x000080101d00758d */ /* 0x000ea40001800412 */
[----:B--2---:R-:W-:Y:S05]  /*6f10*/  @!P0 BRA `(.L_x_193) ;  /* 0xfffffffc00ec8947 */ /* 0x004fea000383ffff */
[----:B------:R-:W-:Y:S05]  /*6f20*/  BSYNC.RECONVERGENT B4 ;  /* 0x0000000000047941 */ /* 0x000fea0003800200 */
.L_x_192:
        /* <DEDUP_REMOVED lines=14> */
.L_x_189:
[----:B------:R-:W-:Y:S05]  /*7010*/  BSYNC B3 ;  /* 0x0000000000037941 */ /* 0x000fea0003800000 */
.L_x_188:
[----:B01----:R-:W-:Y:S01]  /*7020*/  DADD R6, -R14, R6 ;  /* 0x000000000e067229 */ /* 0x003fe20000000106 */
[----:B------:R-:W-:-:S07]  /*7030*/  VIADD R5, R5, 0xffffffff ;  /* 0xffffffff05057836 */ /* 0x000fce0000000000 */
[----:B------:R-:W-:-:S08]  /*7040*/  DMUL R6, R6, 7.20575940379279360000e+16 ;  /* 0x4370000006067828 */ /* 0x000fd00000000000 */
[----:B------:R-:W-:-:S14]  /*7050*/  DSETP.NEU.AND P0, PT, R6, RZ, PT ;  /* 0x000000ff0600722a */ /* 0x000fdc0003f0d000 */
[----:B------:R-:W-:Y:S05]  /*7060*/  @P0 BRA `(.L_x_195) ;  /* 0xfffffff800ac0947 */ /* 0x000fea000383ffff */
.L_x_185:
[----:B------:R-:W-:Y:S05]  /*7070*/  BSYNC B2 ;  /* 0x0000000000027941 */ /* 0x000fea0003800000 */
.L_x_184:
        /* <DEDUP_REMOVED lines=36> */
.L_x_207:
[----:B------:R0:W1:Y:S01]  /*72c0*/  FRND.F64 R12, R6 ;  /* 0x00000006000c7313 */ /* 0x0000620000301800 */
[----:B------:R-:W-:Y:S01]  /*72d0*/  BSSY.RECONVERGENT B3, `(.L_x_198) ;  /* 0x0000008000037945 */ /* 0x000fe20003800200 */
[----:B------:R-:W-:-:S06]  /*72e0*/  IMAD R21, R5, 0x80, R2 ;  /* 0x0000008005157824 */ /* 0x000fcc00078e0202 */
[----:B------:R0:W2:Y:S02]  /*72f0*/  F2I.S64.F64 R14, R6 ;  /* 0x00000006000e7311 */ /* 0x0000a40000301900 */
.L_x_199:
[----:B------:R-:W2:Y:S02]  /*7300*/  LDS.64 R16, [R21] ;  /* 0x0000000015107984 */ /* 0x000ea40000000a00 */
[----:B--2---:R-:W-:-:S05]  /*7310*/  IADD3 R18, P0, PT, R14, R16, RZ ;  /* 0x000000100e127210 */ /* 0x004fca0007f1e0ff */
[----:B------:R-:W-:-:S07]  /*7320*/  IMAD.X R19, R15, 0x1, R17, P0 ;  /* 0x000000010f137824 */ /* 0x000fce00000e0611 */
[----:B------:R-:W2:Y:S02]  /*7330*/  ATOMS.CAST.SPIN.64 P0, [R21], R16, R18 ;  /* 0x000000101500758d */ /* 0x000ea40001800412 */
[----:B--2---:R-:W-:Y:S05]  /*7340*/  @!P0 BRA `(.L_x_199) ;  /* 0xfffffffc00ec8947 */ /* 0x004fea000383ffff */
[----:B------:R-:W-:Y:S05]  /*7350*/  BSYNC.RECONVERGENT B3 ;  /* 0x0000000000037941 */ /* 0x000fea0003800200 */
.L_x_198:
        /* <DEDUP_REMOVED lines=16> */
.L_x_206:
        /* <DEDUP_REMOVED lines=16> */
.L_x_203:
[----:B------:R-:W2:Y:S02]  /*7560*/  LDS.64 R16, [R27] ;  /* 0x000000001b107984 */ /* 0x000ea40000000a00 */
[----:B--2---:R-:W-:-:S05]  /*7570*/  IADD3 R18, P0, PT, R16, R21, RZ ;  /* 0x0000001510127210 */ /* 0x004fca0007f1e0ff */
[----:B------:R-:W-:-:S07]  /*7580*/  IMAD.X R19, R17, 0x1, R29, P0 ;  /* 0x0000000111137824 */ /* 0x000fce00000e061d */
[----:B------:R-:W2:Y:S02]  /*7590*/  ATOMS.CAST.SPIN.64 P0, [R27], R16, R18 ;  /* 0x000000101b00758d */ /* 0x000ea40001800412 */
[----:B--2---:R-:W-:Y:S05]  /*75a0*/  @!P0 BRA `(.L_x_203) ;  /* 0xfffffffc00ec8947 */ /* 0x004fea000383ffff */
[----:B------:R-:W-:Y:S05]  /*75b0*/  BSYNC.RECONVERGENT B4 ;  /* 0x0000000000047941 */ /* 0x000fea0003800200 */
.L_x_202:
[----:B------:R-:W-:Y:S01]  /*75c0*/  VIADD R15, R15, 0x1 ;  /* 0x000000010f0f7836 */ /* 0x000fe20000000000 */
[----:B------:R-:W-:-:S04]  /*75d0*/  IADD3 R14, P1, PT, R23, R20, RZ ;  /* 0x00000014170e7210 */ /* 0x000fc80007f3e0ff */
[----:B------:R-:W-:Y:S01]  /*75e0*/  ISETP.GT.U32.AND P0, PT, R15, 0x26, PT ;  /* 0x000000260f00780c */ /* 0x000fe20003f04070 */
[----:B------:R-:W-:-:S12]  /*75f0*/  IMAD.X R16, R25, 0x1, R22, P1 ;  /* 0x0000000119107824 */ /* 0x000fd800008e0616 */
[----:B------:R-:W-:Y:S05]  /*7600*/  @P0 BRA `(.L_x_201) ;  /* 0x0000000000540947 */ /* 0x000fea0003800000 */
[----:B------:R-:W-:Y:S01]  /*7610*/  BSSY.RECONVERGENT B4, `(.L_x_204) ;  /* 0x0000007000047945 */ /* 0x000fe20003800200 */
[----:B------:R-:W-:-:S07]  /*7620*/  IMAD.MOV.U32 R21, RZ, RZ, R16 ;  /* 0x000000ffff157224 */ /* 0x000fce00078e0010 */
.L_x_205:
[----:B------:R-:W2:Y:S02]  /*7630*/  LDS.64 R16, [R27+0x80] ;  /* 0x000080001b107984 */ /* 0x000ea40000000a00 */
[----:B--2---:R-:W-:-:S05]  /*7640*/  IADD3 R18, P0, PT, R16, R14, RZ ;  /* 0x0000000e10127210 */ /* 0x004fca0007f1e0ff */
[----:B------:R-:W-:-:S07]  /*7650*/  IMAD.X R19, R17, 0x1, R21, P0 ;  /* 0x0000000111137824 */ /* 0x000fce00000e0615 */
[----:B------:R-:W2:Y:S02]  /*7660*/  ATOMS.CAST.SPIN.64 P0, [R27+0x80], R16, R18 ;  /* 0x000080101b00758d */ /* 0x000ea40001800412 */
[----:B--2---:R-:W-:Y:S05]  /*7670*/  @!P0 BRA `(.L_x_205) ;  /* 0xfffffffc00ec8947 */ /* 0x004fea000383ffff */
[----:B------:R-:W-:Y:S05]  /*7680*/  BSYNC.RECONVERGENT B4 ;  /* 0x0000000000047941 */ /* 0x000fea0003800200 */
.L_x_204:
        /* <DEDUP_REMOVED lines=13> */
.L_x_201:
[----:B------:R-:W-:Y:S05]  /*7760*/  BSYNC B3 ;  /* 0x0000000000037941 */ /* 0x000fea0003800000 */
.L_x_200:
[----:B01----:R-:W-:Y:S01]  /*7770*/  DADD R6, -R12, R6 ;  /* 0x000000000c067229 */ /* 0x003fe20000000106 */
[----:B------:R-:W-:-:S07]  /*7780*/  VIADD R5, R5, 0xffffffff ;  /* 0xffffffff05057836 */ /* 0x000fce0000000000 */
[----:B------:R-:W-:-:S08]  /*7790*/  DMUL R6, R6, 7.20575940379279360000e+16 ;  /* 0x4370000006067828 */ /* 0x000fd00000000000 */
[----:B------:R-:W-:-:S14]  /*77a0*/  DSETP.NEU.AND P0, PT, R6, RZ, PT ;  /* 0x000000ff0600722a */ /* 0x000fdc0003f0d000 */
[----:B------:R-:W-:Y:S05]  /*77b0*/  @P0 BRA `(.L_x_207) ;  /* 0xfffffff800c00947 */ /* 0x000fea000383ffff */
.L_x_197:
[----:B------:R-:W-:Y:S05]  /*77c0*/  BSYNC B2 ;  /* 0x0000000000027941 */ /* 0x000fea0003800000 */
.L_x_196:
        /* <DEDUP_REMOVED lines=36> */
.L_x_219:
[----:B------:R0:W1:Y:S01]  /*7a10*/  FRND.F64 R10, R6 ;  /* 0x00000006000a7313 */ /* 0x0000620000301800 */
[----:B------:R-:W-:Y:S01]  /*7a20*/  BSSY.RECONVERGENT B3, `(.L_x_210) ;  /* 0x0000008000037945 */ /* 0x000fe20003800200 */
[----:B------:R-:W-:-:S06]  /*7a30*/  IMAD R15, R5, 0x80, R2 ;  /* 0x00000080050f7824 */ /* 0x000fcc00078e0202 */
[----:B------:R0:W2:Y:S02]  /*7a40*/  F2I.S64.F64 R12, R6 ;  /* 0x00000006000c7311 */ /* 0x0000a40000301900 */
.L_x_211:
[----:B------:R-:W2:Y:S02]  /*7a50*/  LDS.64 R16, [R15] ;  /* 0x000000000f107984 */ /* 0x000ea40000000a00 */
[----:B--2---:R-:W-:-:S05]  /*7a60*/  IADD3 R18, P0, PT, R12, R16, RZ ;  /* 0x000000100c127210 */ /* 0x004fca0007f1e0ff */
[----:B------:R-:W-:-:S07]  /*7a70*/  IMAD.X R19, R13, 0x1, R17, P0 ;  /* 0x000000010d137824 */ /* 0x000fce00000e0611 */
[----:B------:R-:W2:Y:S02]  /*7a80*/  ATOMS.CAST.SPIN.64 P0, [R15], R16, R18 ;  /* 0x000000100f00758d */ /* 0x000ea40001800412 */
[----:B--2---:R-:W-:Y:S05]  /*7a90*/  @!P0 BRA `(.L_x_211) ;  /* 0xfffffffc00ec8947 */ /* 0x004fea000383ffff */
[----:B------:R-:W-:Y:S05]  /*7aa0*/  BSYNC.RECONVERGENT B3 ;  /* 0x0000000000037941 */ /* 0x000fea0003800200 */
.L_x_210:
        /* <DEDUP_REMOVED lines=19> */
.L_x_218:
        /* <DEDUP_REMOVED lines=16> */
.L_x_215:
[----:B------:R-:W2:Y:S02]  /*7ce0*/  LDS.64 R12, [R25] ;  /* 0x00000000190c7984 */ /* 0x000ea40000000a00 */
[----:B--2---:R-:W-:-:S05]  /*7cf0*/  IADD3 R14, P0, PT, R12, R19, RZ ;  /* 0x000000130c0e7210 */ /* 0x004fca0007f1e0ff */
[----:B------:R-:W-:-:S07]  /*7d00*/  IMAD.X R15, R13, 0x1, R27, P0 ;  /* 0x000000010d0f7824 */ /* 0x000fce00000e061b */
[----:B------:R-:W2:Y:S02]  /*7d10*/  ATOMS.CAST.SPIN.64 P0, [R25], R12, R14 ;  /* 0x0000000c1900758d */ /* 0x000ea4000180040e */
[----:B--2---:R-:W-:Y:S05]  /*7d20*/  @!P0 BRA `(.L_x_215) ;  /* 0xfffffffc00ec8947 */ /* 0x004fea000383ffff */
[----:B------:R-:W-:Y:S05]  /*7d30*/  BSYNC.RECONVERGENT B4 ;  /* 0x0000000000047941 */ /* 0x000fea0003800200 */
.L_x_214:
        /* <DEDUP_REMOVED lines=8> */
.L_x_217:
[----:B------:R-:W2:Y:S02]  /*7dc0*/  LDS.64 R12, [R25+0x80] ;  /* 0x00008000190c7984 */ /* 0x000ea40000000a00 */
[----:B--2---:R-:W-:-:S05]  /*7dd0*/  IADD3 R14, P0, PT, R12, R19, RZ ;  /* 0x000000130c0e7210 */ /* 0x004fca0007f1e0ff */
[----:B------:R-:W-:-:S07]  /*7de0*/  IMAD.X R15, R13, 0x1, R21, P0 ;  /* 0x000000010d0f7824 */ /* 0x000fce00000e0615 */
[----:B------:R-:W2:Y:S02]  /*7df0*/  ATOMS.CAST.SPIN.64 P0, [R25+0x80], R12, R14 ;  /* 0x0000800c1900758d */ /* 0x000ea4000180040e */
[----:B--2---:R-:W-:Y:S05]  /*7e00*/  @!P0 BRA `(.L_x_217) ;  /* 0xfffffffc00ec8947 */ /* 0x004fea000383ffff */
[----:B------:R-:W-:Y:S05]  /*7e10*/  BSYNC.RECONVERGENT B4 ;  /* 0x0000000000047941 */ /* 0x000fea0003800200 */
.L_x_216:
        /* <DEDUP_REMOVED lines=14> */
.L_x_213:
[----:B------:R-:W-:Y:S05]  /*7f00*/  BSYNC B3 ;  /* 0x0000000000037941 */ /* 0x000fea0003800000 */
.L_x_212:
[----:B01----:R-:W-:Y:S01]  /*7f10*/  DADD R6, -R10, R6 ;  /* 0x000000000a067229 */ /* 0x003fe20000000106 */
[----:B------:R-:W-:-:S07]  /*7f20*/  VIADD R5, R5, 0xffffffff ;  /* 0xffffffff05057836 */ /* 0x000fce0000000000 */
[----:B------:R-:W-:-:S08]  /*7f30*/  DMUL R6, R6, 7.20575940379279360000e+16 ;  /* 0x4370000006067828 */ /* 0x000fd00000000000 */
[----:B------:R-:W-:-:S14]  /*7f40*/  DSETP.NEU.AND P0, PT, R6, RZ, PT ;  /* 0x000000ff0600722a */ /* 0x000fdc0003f0d000 */
[----:B------:R-:W-:Y:S05]  /*7f50*/  @P0 BRA `(.L_x_219) ;  /* 0xfffffff800ac0947 */ /* 0x000fea000383ffff */
.L_x_209:
[----:B------:R-:W-:Y:S05]  /*7f60*/  BSYNC B2 ;  /* 0x0000000000027941 */ /* 0x000fea0003800000 */
.L_x_208:
        /* <DEDUP_REMOVED lines=42> */
.L_x_230:
[----:B------:R0:W1:Y:S01]  /*8210*/  FRND.F64 R10, R8 ;  /* 0x00000008000a7313 */ /* 0x0000620000301800 */
[----:B------:R-:W-:Y:S01]  /*8220*/  BSSY.RECONVERGENT B3, `(.L_x_221) ;  /* 0x0000008000037945 */ /* 0x000fe20003800200 */
[----:B------:R-:W-:-:S06]  /*8230*/  IMAD R15, R5, 0x80, R2 ;  /* 0x00000080050f7824 */ /* 0x000fcc00078e0202 */
[----:B------:R0:W2:Y:S02]  /*8240*/  F2I.S64.F64 R12, R8 ;  /* 0x00000008000c7311 */ /* 0x0000a40000301900 */
.L_x_222:
[----:B------:R-:W2:Y:S02]  /*8250*/  LDS.64 R16, [R15] ;  /* 0x000000000f107984 */ /* 0x000ea40000000a00 */
[----:B--2---:R-:W-:-:S05]  /*8260*/  IADD3 R18, P0, PT, R12, R16, RZ ;  /* 0x000000100c127210 */ /* 0x004fca0007f1e0ff */
[----:B------:R-:W-:-:S07]  /*8270*/  IMAD.X R19, R13, 0x1, R17, P0 ;  /* 0x000000010d137824 */ /* 0x000fce00000e0611 */
[----:B------:R-:W2:Y:S02]  /*8280*/  ATOMS.CAST.SPIN.64 P0, [R15], R16, R18 ;  /* 0x000000100f00758d */ /* 0x000ea40001800412 */
[----:B--2---:R-:W-:Y:S05]  /*8290*/  @!P0 BRA `(.L_x_222) ;  /* 0xfffffffc00ec8947 */ /* 0x004fea000383ffff */
[----:B------:R-:W-:Y:S05]  /*82a0*/  BSYNC.RECONVERGENT B3 ;  /* 0x0000000000037941 */ /* 0x000fea0003800200 */
.L_x_221:
        /* <DEDUP_REMOVED lines=19> */
.L_x_229:
        /* <DEDUP_REMOVED lines=16> */
.L_x_226:
[----:B------:R-:W2:Y:S02]  /*84e0*/  LDS.64 R12, [R25] ;  /* 0x00000000190c7984 */ /* 0x000ea40000000a00 */
[----:B--2---:R-:W-:-:S05]  /*84f0*/  IADD3 R14, P0, PT, R12, R19, RZ ;  /* 0x000000130c0e7210 */ /* 0x004fca0007f1e0ff */
[----:B------:R-:W-:-:S07]  /*8500*/  IMAD.X R15, R13, 0x1, R27, P0 ;  /* 0x000000010d0f7824 */ /* 0x000fce00000e061b */
[----:B------:R-:W2:Y:S02]  /*8510*/  ATOMS.CAST.SPIN.64 P0, [R25], R12, R14 ;  /* 0x0000000c1900758d */ /* 0x000ea4000180040e */
[----:B--2---:R-:W-:Y:S05]  /*8520*/  @!P0 BRA `(.L_x_226) ;  /* 0xfffffffc00ec8947 */ /* 0x004fea000383ffff */
[----:B------:R-:W-:Y:S05]  /*8530*/  BSYNC.RECONVERGENT B4 ;  /* 0x0000000000047941 */ /* 0x000fea0003800200 */
.L_x_225:
        /* <DEDUP_REMOVED lines=8> */
.L_x_228:
[----:B------:R-:W2:Y:S02]  /*85c0*/  LDS.64 R12, [R25+0x80] ;  /* 0x00008000190c7984 */ /* 0x000ea40000000a00 */
[----:B--2---:R-:W-:-:S05]  /*85d0*/  IADD3 R14, P0, PT, R12, R19, RZ ;  /* 0x000000130c0e7210 */ /* 0x004fca0007f1e0ff */
[----:B------:R-:W-:-:S07]  /*85e0*/  IMAD.X R15, R13, 0x1, R21, P0 ;  /* 0x000000010d0f7824 */ /* 0x000fce00000e0615 */
[----:B------:R-:W2:Y:S02]  /*85f0*/  ATOMS.CAST.SPIN.64 P0, [R25+0x80], R12, R14 ;  /* 0x0000800c1900758d */ /* 0x000ea4000180040e */
[----:B--2---:R-:W-:Y:S05]  /*8600*/  @!P0 BRA `(.L_x_228) ;  /* 0xfffffffc00ec8947 */ /* 0x004fea000383ffff */
[----:B------:R-:W-:Y:S05]  /*8610*/  BSYNC.RECONVERGENT B4 ;  /* 0x0000000000047941 */ /* 0x000fea0003800200 */
.L_x_227:
        /* <DEDUP_REMOVED lines=14> */
.L_x_224:
[----:B------:R-:W-:Y:S05]  /*8700*/  BSYNC B3 ;  /* 0x0000000000037941 */ /* 0x000fea0003800000 */
.L_x_223:
[----:B01----:R-:W-:Y:S01]  /*8710*/  DADD R8, -R10, R8 ;  /* 0x000000000a087229 */ /* 0x003fe20000000108 */
[----:B------:R-:W-:-:S07]  /*8720*/  VIADD R5, R5, 0xffffffff ;  /* 0xffffffff05057836 */ /* 0x000fce0000000000 */
[----:B------:R-:W-:-:S08]  /*8730*/  DMUL R8, R8, 7.20575940379279360000e+16 ;  /* 0x4370000008087828 */ /* 0x000fd00000000000 */
[----:B------:R-:W-:-:S14]  /*8740*/  DSETP.NEU.AND P0, PT, R8, RZ, PT ;  /* 0x000000ff0800722a */ /* 0x000fdc0003f0d000 */
[----:B------:R-:W-:Y:S05]  /*8750*/  @P0 BRA `(.L_x_230) ;  /* 0xfffffff800ac0947 */ /* 0x000fea000383ffff */
[----:B------:R-:W-:Y:S05]  /*8760*/  BSYNC B2 ;  /* 0x0000000000027941 */ /* 0x000fea0003800000 */
.L_x_220:
[----:B------:R-:W-:Y:S02]  /*8770*/  CS2R R16, SRZ ;  /* 0x0000000000107805 */ /* 0x000fe4000001ff00 */
[----:B------:R-:W-:-:S07]  /*8780*/  CS2R R18, SRZ ;  /* 0x0000000000127805 */ /* 0x000fce000001ff00 */
.L_x_183:
[----:B------:R-:W-:Y:S05]  /*8790*/  BSYNC B0 ;  /* 0x0000000000007941 */ /* 0x000fea0003800000 */
.L_x_182:
[----:B------:R-:W-:Y:S05]  /*87a0*/  @!P2 BRA `(.L_x_231) ;  /* 0xffffffbc00b8a947 */ /* 0x000fea000383ffff */
.L_x_132:
[----:B------:R-:W-:Y:S05]  /*87b0*/  BSYNC B1 ;  /* 0x0000000000017941 */ /* 0x000fea0003800000 */
.L_x_29:
        /* <DEDUP_REMOVED lines=36> */
.L_x_243:
[----:B------:R0:W1:Y:S01]  /*8a00*/  FRND.F64 R4, R18 ;  /* 0x0000001200047313 */ /* 0x0000620000301800 */
[----:B------:R-:W-:Y:S01]  /*8a10*/  BSSY.RECONVERGENT B1, `(.L_x_234) ;  /* 0x0000008000017945 */ /* 0x000fe20003800200 */
[----:B------:R-:W-:-:S06]  /*8a20*/  IMAD R11, R3, 0x80, R2 ;  /* 0x00000080030b7824 */ /* 0x000fcc00078e0202 */
[----:B------:R0:W2:Y:S02]  /*8a30*/  F2I.S64.F64 R8, R18 ;  /* 0x0000001200087311 */ /* 0x0000a40000301900 */
.L_x_235:
[----:B------:R-:W2:Y:S02]  /*8a40*/  LDS.64 R12, [R11] ;  /* 0x000000000b0c7984 */ /* 0x000ea40000000a00 */
[----:B--2---:R-:W-:-:S05]  /*8a50*/  IADD3 R14, P0, PT, R8, R12, RZ ;  /* 0x0000000c080e7210 */ /* 0x004fca0007f1e0ff */
[----:B------:R-:W-:-:S07]  /*8a60*/  IMAD.X R15, R9, 0x1, R13, P0 ;  /* 0x00000001090f7824 */ /* 0x000fce00000e060d */
[----:B------:R-:W2:Y:S02]  /*8a70*/  ATOMS.CAST.SPIN.64 P0, [R11], R12, R14 ;  /* 0x0000000c0b00758d */ /* 0x000ea4000180040e */
[----:B--2---:R-:W-:Y:S05]  /*8a80*/  @!P0 BRA `(.L_x_235) ;  /* 0xfffffffc00ec8947 */ /* 0x004fea000383ffff */
[----:B------:R-:W-:Y:S05]  /*8a90*/  BSYNC.RECONVERGENT B1 ;  /* 0x0000000000017941 */ /* 0x000fea0003800200 */
.L_x_234:
        /* <DEDUP_REMOVED lines=19> */
.L_x_242:
        /* <DEDUP_REMOVED lines=16> */
.L_x_239:
[----:B------:R-:W2:Y:S02]  /*8cd0*/  LDS.64 R8, [R25] ;  /* 0x0000000019087984 */ /* 0x000ea40000000a00 */
[----:B--2---:R-:W-:-:S05]  /*8ce0*/  IADD3 R10, P0, PT, R8, R15, RZ ;  /* 0x0000000f080a7210 */ /* 0x004fca0007f1e0ff */
[----:B------:R-:W-:-:S07]  /*8cf0*/  IMAD.X R11, R9, 0x1, R27, P0 ;  /* 0x00000001090b7824 */ /* 0x000fce00000e061b */
[----:B------:R-:W2:Y:S02]  /*8d00*/  ATOMS.CAST.SPIN.64 P0, [R25], R8, R10 ;  /* 0x000000081900758d */ /* 0x000ea4000180040a */
[----:B--2---:R-:W-:Y:S05]  /*8d10*/  @!P0 BRA `(.L_x_239) ;  /* 0xfffffffc00ec8947 */ /* 0x004fea000383ffff */
[----:B------:R-:W-:Y:S05]  /*8d20*/  BSYNC.RECONVERGENT B2 ;  /* 0x0000000000027941 */ /* 0x000fea0003800200 */
.L_x_238:
        /* <DEDUP_REMOVED lines=8> */
.L_x_241:
[----:B------:R-:W2:Y:S02]  /*8db0*/  LDS.64 R8, [R25+0x80] ;  /* 0x0000800019087984 */ /* 0x000ea40000000a00 */
[----:B--2---:R-:W-:-:S05]  /*8dc0*/  IADD3 R10, P0, PT, R8, R15, RZ ;  /* 0x0000000f080a7210 */ /* 0x004fca0007f1e0ff */
[----:B------:R-:W-:-:S07]  /*8dd0*/  IMAD.X R11, R9, 0x1, R21, P0 ;  /* 0x00000001090b7824 */ /* 0x000fce00000e0615 */
[----:B------:R-:W2:Y:S02]  /*8de0*/  ATOMS.CAST.SPIN.64 P0, [R25+0x80], R8, R10 ;  /* 0x000080081900758d */ /* 0x000ea4000180040a */
[----:B--2---:R-:W-:Y:S05]  /*8df0*/  @!P0 BRA `(.L_x_241) ;  /* 0xfffffffc00ec8947 */ /* 0x004fea000383ffff */
[----:B------:R-:W-:Y:S05]  /*8e00*/  BSYNC.RECONVERGENT B2 ;  /* 0x0000000000027941 */ /* 0x000fea0003800200 */
.L_x_240:
        /* <DEDUP_REMOVED lines=14> */
.L_x_237:
[----:B------:R-:W-:Y:S05]  /*8ef0*/  BSYNC B1 ;  /* 0x0000000000017941 */ /* 0x000fea0003800000 */
.L_x_236:
[----:B01----:R-:W-:Y:S01]  /*8f00*/  DADD R18, -R4, R18 ;  /* 0x0000000004127229 */ /* 0x003fe20000000112 */
[----:B------:R-:W-:-:S07]  /*8f10*/  VIADD R3, R3, 0xffffffff ;  /* 0xffffffff03037836 */ /* 0x000fce0000000000 */
[----:B------:R-:W-:-:S08]  /*8f20*/  DMUL R18, R18, 7.20575940379279360000e+16 ;  /* 0x4370000012127828 */ /* 0x000fd00000000000 */
[----:B------:R-:W-:-:S14]  /*8f30*/  DSETP.NEU.AND P0, PT, R18, RZ, PT ;  /* 0x000000ff1200722a */ /* 0x000fdc0003f0d000 */
[----:B------:R-:W-:Y:S05]  /*8f40*/  @P0 BRA `(.L_x_243) ;  /* 0xfffffff800ac0947 */ /* 0x000fea000383ffff */
.L_x_233:
[----:B------:R-:W-:Y:S05]  /*8f50*/  BSYNC B0 ;  /* 0x0000000000007941 */ /* 0x000fea0003800000 */
.L_x_232:
        /* <DEDUP_REMOVED lines=36> */
.L_x_255:
[----:B------:R0:W1:Y:S01]  /*91a0*/  FRND.F64 R4, R16 ;  /* 0x0000001000047313 */ /* 0x0000620000301800 */
[----:B------:R-:W-:Y:S01]  /*91b0*/  BSSY.RECONVERGENT B1, `(.L_x_246) ;  /* 0x0000008000017945 */ /* 0x000fe20003800200 */
[----:B------:R-:W-:-:S06]  /*91c0*/  IMAD R11, R3, 0x80, R2 ;  /* 0x00000080030b7824 */ /* 0x000fcc00078e0202 */
[----:B------:R0:W2:Y:S02]  /*91d0*/  F2I.S64.F64 R8, R16 ;  /* 0x0000001000087311 */ /* 0x0000a40000301900 */
.L_x_247:
[----:B------:R-:W2:Y:S02]  /*91e0*/  LDS.64 R12, [R11] ;  /* 0x000000000b0c7984 */ /* 0x000ea40000000a00 */
[----:B--2---:R-:W-:-:S05]  /*91f0*/  IADD3 R14, P0, PT, R8, R12, RZ ;  /* 0x0000000c080e7210 */ /* 0x004fca0007f1e0ff */
[----:B------:R-:W-:-:S07]  /*9200*/  IMAD.X R15, R9, 0x1, R13, P0 ;  /* 0x00000001090f7824 */ /* 0x000fce00000e060d */
[----:B------:R-:W2:Y:S02]  /*9210*/  ATOMS.CAST.SPIN.64 P0, [R11], R12, R14 ;  /* 0x0000000c0b00758d */ /* 0x000ea4000180040e */
[----:B--2---:R-:W-:Y:S05]  /*9220*/  @!P0 BRA `(.L_x_247) ;  /* 0xfffffffc00ec8947 */ /* 0x004fea000383ffff */
[----:B------:R-:W-:Y:S05]  /*9230*/  BSYNC.RECONVERGENT B1 ;  /* 0x0000000000017941 */ /* 0x000fea0003800200 */
.L_x_246:
        /* <DEDUP_REMOVED lines=19> */
.L_x_254:
        /* <DEDUP_REMOVED lines=16> */
.L_x_251:
[----:B------:R-:W2:Y:S02]  /*9470*/  LDS.64 R8, [R23] ;  /* 0x0000000017087984 */ /* 0x000ea40000000a00 */
[----:B--2---:R-:W-:-:S05]  /*9480*/  IADD3 R10, P0, PT, R8, R15, RZ ;  /* 0x0000000f080a7210 */ /* 0x004fca0007f1e0ff */
[----:B------:R-:W-:-:S07]  /*9490*/  IMAD.X R11, R9, 0x1, R25, P0 ;  /* 0x00000001090b7824 */ /* 0x000fce00000e0619 */
[----:B------:R-:W2:Y:S02]  /*94a0*/  ATOMS.CAST.SPIN.64 P0, [R23], R8, R10 ;  /* 0x000000081700758d */ /* 0x000ea4000180040a */
[----:B--2---:R-:W-:Y:S05]  /*94b0*/  @!P0 BRA `(.L_x_251) ;  /* 0xfffffffc00ec8947 */ /* 0x004fea000383ffff */
[----:B------:R-:W-:Y:S05]  /*94c0*/  BSYNC.RECONVERGENT B2 ;  /* 0x0000000000027941 */ /* 0x000fea0003800200 */
.L_x_250:
        /* <DEDUP_REMOVED lines=8> */
.L_x_253:
[----:B------:R-:W2:Y:S02]  /*9550*/  LDS.64 R8, [R23+0x80] ;  /* 0x0000800017087984 */ /* 0x000ea40000000a00 */
[----:B--2---:R-:W-:-:S05]  /*9560*/  IADD3 R10, P0, PT, R8, R15, RZ ;  /* 0x0000000f080a7210 */ /* 0x004fca0007f1e0ff */
[----:B------:R-:W-:-:S07]  /*9570*/  IMAD.X R11, R9, 0x1, R19, P0 ;  /* 0x00000001090b7824 */ /* 0x000fce00000e0613 */
[----:B------:R-:W2:Y:S02]  /*9580*/  ATOMS.CAST.SPIN.64 P0, [R23+0x80], R8, R10 ;  /* 0x000080081700758d */ /* 0x000ea4000180040a */
[----:B--2---:R-:W-:Y:S05]  /*9590*/  @!P0 BRA `(.L_x_253) ;  /* 0xfffffffc00ec8947 */ /* 0x004fea000383ffff */
[----:B------:R-:W-:Y:S05]  /*95a0*/  BSYNC.RECONVERGENT B2 ;  /* 0x0000000000027941 */ /* 0x000fea0003800200 */
.L_x_252:
        /* <DEDUP_REMOVED lines=14> */
.L_x_249:
[----:B------:R-:W-:Y:S05]  /*9690*/  BSYNC B1 ;  /* 0x0000000000017941 */ /* 0x000fea0003800000 */
.L_x_248:
[----:B01----:R-:W-:Y:S01]  /*96a0*/  DADD R16, -R4, R16 ;  /* 0x0000000004107229 */ /* 0x003fe20000000110 */
[----:B------:R-:W-:-:S07]  /*96b0*/  VIADD R3, R3, 0xffffffff ;  /* 0xffffffff03037836 */ /* 0x000fce0000000000 */
[----:B------:R-:W-:-:S08]  /*96c0*/  DMUL R16, R16, 7.20575940379279360000e+16 ;  /* 0x4370000010107828 */ /* 0x000fd00000000000 */
[----:B------:R-:W-:-:S14]  /*96d0*/  DSETP.NEU.AND P0, PT, R16, RZ, PT ;  /* 0x000000ff1000722a */ /* 0x000fdc0003f0d000 */
[----:B------:R-:W-:Y:S05]  /*96e0*/  @P0 BRA `(.L_x_255) ;  /* 0xfffffff800ac0947 */ /* 0x000fea000383ffff */
.L_x_245:
[----:B------:R-:W-:Y:S05]  /*96f0*/  BSYNC B0 ;  /* 0x0000000000007941 */ /* 0x000fea0003800000 */
.L_x_244:
[----:B------:R-:W-:-:S14]  /*9700*/  DSETP.NEU.AND P0, PT, R6, RZ, PT ;  /* 0x000000ff0600722a */ /* 0x000fdc0003f0d000 */
        /* <DEDUP_REMOVED lines=34> */
.L_x_266:
[----:B------:R0:W1:Y:S01]  /*9930*/  FRND.F64 R4, R6 ;  /* 0x0000000600047313 */ /* 0x0000620000301800 */
[----:B------:R-:W-:Y:S01]  /*9940*/  BSSY.RECONVERGENT B0, `(.L_x_257) ;  /* 0x0000008000007945 */ /* 0x000fe20003800200 */
[----:B------:R-:W-:-:S06]  /*9950*/  IMAD R11, R3, 0x80, R2 ;  /* 0x00000080030b7824 */ /* 0x000fcc00078e0202 */
[----:B------:R0:W2:Y:S02]  /*9960*/  F2I.S64.F64 R8, R6 ;  /* 0x0000000600087311 */ /* 0x0000a40000301900 */
.L_x_258:
[----:B------:R-:W2:Y:S02]  /*9970*/  LDS.64 R12, [R11] ;  /* 0x000000000b0c7984 */ /* 0x000ea40000000a00 */
[----:B--2---:R-:W-:-:S05]  /*9980*/  IADD3 R14, P0, PT, R8, R12, RZ ;  /* 0x0000000c080e7210 */ /* 0x004fca0007f1e0ff */
[----:B------:R-:W-:-:S07]  /*9990*/  IMAD.X R15, R9, 0x1, R13, P0 ;  /* 0x00000001090f7824 */ /* 0x000fce00000e060d */
[----:B------:R-:W2:Y:S02]  /*99a0*/  ATOMS.CAST.SPIN.64 P0, [R11], R12, R14 ;  /* 0x0000000c0b00758d */ /* 0x000ea4000180040e */
[----:B--2---:R-:W-:Y:S05]  /*99b0*/  @!P0 BRA `(.L_x_258) ;  /* 0xfffffffc00ec8947 */ /* 0x004fea000383ffff */
[----:B------:R-:W-:Y:S05]  /*99c0*/  BSYNC.RECONVERGENT B0 ;  /* 0x0000000000007941 */ /* 0x000fea0003800200 */
.L_x_257:
        /* <DEDUP_REMOVED lines=19> */
.L_x_265:
        /* <DEDUP_REMOVED lines=16> */
.L_x_262:
[----:B------:R-:W2:Y:S02]  /*9c00*/  LDS.64 R8, [R21] ;  /* 0x0000000015087984 */ /* 0x000ea40000000a00 */
[----:B--2---:R-:W-:-:S05]  /*9c10*/  IADD3 R10, P0, PT, R8, R15, RZ ;  /* 0x0000000f080a7210 */ /* 0x004fca0007f1e0ff */
[----:B------:R-:W-:-:S07]  /*9c20*/  IMAD.X R11, R9, 0x1, R23, P0 ;  /* 0x00000001090b7824 */ /* 0x000fce00000e0617 */
[----:B------:R-:W2:Y:S02]  /*9c30*/  ATOMS.CAST.SPIN.64 P0, [R21], R8, R10 ;  /* 0x000000081500758d */ /* 0x000ea4000180040a */
[----:B--2---:R-:W-:Y:S05]  /*9c40*/  @!P0 BRA `(.L_x_262) ;  /* 0xfffffffc00ec8947 */ /* 0x004fea000383ffff */
[----:B------:R-:W-:Y:S05]  /*9c50*/  BSYNC.RECONVERGENT B1 ;  /* 0x0000000000017941 */ /* 0x000fea0003800200 */
.L_x_261:
        /* <DEDUP_REMOVED lines=8> */
.L_x_264:
[----:B------:R-:W2:Y:S02]  /*9ce0*/  LDS.64 R8, [R21+0x80] ;  /* 0x0000800015087984 */ /* 0x000ea40000000a00 */
[----:B--2---:R-:W-:-:S05]  /*9cf0*/  IADD3 R10, P0, PT, R8, R15, RZ ;  /* 0x0000000f080a7210 */ /* 0x004fca0007f1e0ff */
[----:B------:R-:W-:-:S07]  /*9d00*/  IMAD.X R11, R9, 0x1, R17, P0 ;  /* 0x00000001090b7824 */ /* 0x000fce00000e0611 */
[----:B------:R-:W2:Y:S02]  /*9d10*/  ATOMS.CAST.SPIN.64 P0, [R21+0x80], R8, R10 ;  /* 0x000080081500758d */ /* 0x000ea4000180040a */
[----:B--2---:R-:W-:Y:S05]  /*9d20*/  @!P0 BRA `(.L_x_264) ;  /* 0xfffffffc00ec8947 */ /* 0x004fea000383ffff */
[----:B------:R-:W-:Y:S05]  /*9d30*/  BSYNC.RECONVERGENT B1 ;  /* 0x0000000000017941 */ /* 0x000fea0003800200 */
.L_x_263:
        /* <DEDUP_REMOVED lines=14> */
.L_x_260:
[----:B------:R-:W-:Y:S05]  /*9e20*/  BSYNC B0 ;  /* 0x0000000000007941 */ /* 0x000fea0003800000 */
.L_x_259:
[----:B01----:R-:W-:Y:S01]  /*9e30*/  DADD R6, -R4, R6 ;  /* 0x0000000004067229 */ /* 0x003fe20000000106 */
[----:B------:R-:W-:-:S07]  /*9e40*/  VIADD R3, R3, 0xffffffff ;  /* 0xffffffff03037836 */ /* 0x000fce0000000000 */
[----:B------:R-:W-:-:S08]  /*9e50*/  DMUL R6, R6, 7.20575940379279360000e+16 ;  /* 0x4370000006067828 */ /* 0x000fd00000000000 */
[----:B------:R-:W-:-:S14]  /*9e60*/  DSETP.NEU.AND P0, PT, R6, RZ, PT ;  /* 0x000000ff0600722a */ /* 0x000fdc0003f0d000 */
[----:B------:R-:W-:Y:S05]  /*9e70*/  @P0 BRA `(.L_x_266) ;  /* 0xfffffff800ac0947 */ /* 0x000fea000383ffff */
.L_x_256:
[C---:B------:R-:W-:Y:S01]  /*9e80*/  ISETP.GT.U32.AND P1, PT, R0.reuse, 0x26, PT ;  /* 0x000000260000780c */ /* 0x040fe20003f24070 */
[----:B------:R-:W-:Y:S05]  /*9e90*/  WARPSYNC.ALL ;  /* 0x0000000000007948 */ /* 0x000fea0003800000 */
[----:B------:R-:W-:Y:S01]  /*9ea0*/  BAR.SYNC.DEFER_BLOCKING 0x0 ;  /* 0x0000000000007b1d */ /* 0x000fe20000010000 */
[----:B------:R-:W-:-:S05]  /*9eb0*/  ISETP.NE.AND P0, PT, R0, RZ, PT ;  /* 0x000000ff0000720c */ /* 0x000fca0003f05270 */
[----:B------:R-:W-:Y:S04]  /*9ec0*/  BSSY.RECONVERGENT B0, `(.L_x_267) ;  /* 0x0000020000007945 */ /* 0x000fe80003800200 */
[----:B------:R-:W-:Y:S05]  /*9ed0*/  @P1 BRA `(.L_x_268) ;  /* 0x0000000000781947 */ /* 0x000fea0003800000 */
[----:B------:R-:W-:-:S05]  /*9ee0*/  LEA R36, R0, UR5, 0x7 ;  /* 0x0000000500247c11 */ /* 0x000fca000f8e38ff */
[----:B------:R-:W-:Y:S04]  /*9ef0*/  LDS.128 R16, [R36] ;  /* 0x0000000024107984 */ /* 0x000fe80000000c00 */
[----:B------:R-:W0:Y:S04]  /*9f00*/  LDS.128 R20, [R36+0x10] ;  /* 0x0000100024147984 */ /* 0x000e280000000c00 */
[----:B------:R-:W1:Y:S04]  /*9f10*/  LDS.128 R24, [R36+0x20] ;  /* 0x0000200024187984 */ /* 0x000e680000000c00 */
[----:B------:R-:W2:Y:S04]  /*9f20*/  LDS.128 R28, [R36+0x30] ;  /* 0x00003000241c7984 */ /* 0x000ea80000000c00 */
[----:B------:R-:W3:Y:S04]  /*9f30*/  LDS.128 R32, [R36+0x40] ;  /* 0x0000400024207984 */ /* 0x000ee80000000c00 */
[----:B------:R-:W4:Y:S04]  /*9f40*/  LDS.128 R12, [R36+0x50] ;  /* 0x00005000240c7984 */ /* 0x000f280000000c00 */
[----:B------:R-:W5:Y:S04]  /*9f50*/  LDS.128 R8, [R36+0x60] ;  /* 0x0000600024087984 */ /* 0x000f680000000c00 */
[----:B------:R-:W5:Y:S01]  /*9f60*/  LDS.128 R4, [R36+0x70] ;  /* 0x0000700024047984 */ /* 0x000f620000000c00 */
[----:B0-----:R-:W-:-:S04]  /*9f70*/  IADD3 R3, P1, P2, R20, R18, R16 ;  /* 0x0000001214037210 */ /* 0x001fc80007a3e010 */
[----:B------:R-:W-:Y:S02]  /*9f80*/  IADD3.X R19, PT, PT, R21, R19, R17, P1, P2 ;  /* 0x0000001315137210 */ /* 0x000fe40000fe4411 */
[----:B------:R-:W0:Y:S01]  /*9f90*/  S2R R21, SR_CTAID.X ;  /* 0x0000000000157919 */ /* 0x000e220000002500 */
[----:B-1----:R-:W-:Y:S02]  /*9fa0*/  IADD3 R17, P1, P2, R24, R22, R3 ;  /* 0x0000001618117210 */ /* 0x002fe40007a3e003 */
[----:B------:R-:W1:Y:S02]  /*9fb0*/  LDC.64 R2, c[0x0][0x380] ;  /* 0x0000e000ff027b82 */ /* 0x000e640000000a00 */
[----:B------:R-:W-:Y:S02]  /*9fc0*/  IADD3.X R23, PT, PT, R25, R23, R19, P1, P2 ;  /* 0x0000001719177210 */ /* 0x000fe40000fe4413 */
        /* <DEDUP_REMOVED lines=10> */
[----:B------:R-:W-:Y:S01]  /*a070*/  IADD3 R4, P1, PT, R9, R6, RZ ;  /* 0x0000000609047210 */ /* 0x000fe20007f3e0ff */
[----:B0-----:R-:W-:-:S04]  /*a080*/  IMAD R9, R21, 0x27, R0 ;  /* 0x0000002715097824 */ /* 0x001fc800078e0200 */
[----:B------:R-:W-:Y:S02]  /*a090*/  IMAD.X R5, R5, 0x1, R7, P1 ;  /* 0x0000000105057824 */ /* 0x000fe400008e0607 */
[----:B-1----:R-:W-:-:S05]  /*a0a0*/  IMAD.WIDE.U32 R2, R9, 0x8, R2 ;  /* 0x0000000809027825 */ /* 0x002fca00078e0002 */
[----:B------:R0:W-:Y:S02]  /*a0b0*/  STG.E.64 desc[UR6][R2.64], R4 ;  /* 0x0000000402007986 */ /* 0x0001e4000c101b06 */
.L_x_268:
[----:B------:R-:W-:Y:S05]  /*a0c0*/  BSYNC.RECONVERGENT B0 ;  /* 0x0000000000007941 */ /* 0x000fea0003800200 */
.L_x_267:
[----:B------:R-:W-:Y:S06]  /*a0d0*/  BAR.SYNC.DEFER_BLOCKING 0x0 ;  /* 0x0000000000007b1d */ /* 0x000fec0000010000 */
[----:B------:R-:W-:Y:S05]  /*a0e0*/  @P0 EXIT ;  /* 0x000000000000094d */ /* 0x000fea0003800000 */
[----:B0-----:R-:W0:Y:S01]  /*a0f0*/  S2R R3, SR_CTAID.X ;  /* 0x0000000000037919 */ /* 0x001e220000002500 */
        /* <DEDUP_REMOVED lines=174> */
[C---:B--2---:R-:W-:Y:S02]  /*abe0*/  LEA.HI.SX32 R2, P0, R43.reuse, R40, 0x8 ;  /* 0x000000282b027211 */ /* 0x044fe400078142ff */
[C---:B------:R-:W-:Y:S02]  /*abf0*/  LOP3.LUT R25, R43.reuse, 0xffffff, RZ, 0xc0, !PT ;  /* 0x00ffffff2b197812 */ /* 0x040fe400078ec0ff */
[----:B------:R-:W-:-:S03]  /*ac00*/  LEA.HI.X.SX32 R41, R43, R41, 0x1, P0 ;  /* 0x000000292b297211 */ /* 0x000fc600000f0eff */
[----:B------:R-:W-:Y:S01]  /*ac10*/  STG.E.64 desc[UR6][R90.64+0x108], R24 ;  /* 0x000108185a007986 */ /* 0x000fe2000c101b06 */
[C---:B---3--:R-:W-:Y:S02]  /*ac20*/  LEA.HI.SX32 R4, P0, R41.reuse, R38, 0x8 ;  /* 0x0000002629047211 */ /* 0x048fe400078142ff */
[C---:B------:R-:W-:Y:S02]  /*ac30*/  LOP3.LUT R3, R41.reuse, 0xffffff, RZ, 0xc0, !PT ;  /* 0x00ffffff29037812 */ /* 0x040fe400078ec0ff */
        /* <DEDUP_REMOVED lines=10> */
[C---:B0-----:R-:W-:Y:S02]  /*ace0*/  LEA.HI.SX32 R10, P0, R35.reuse, R32, 0x8 ;  /* 0x00000020230a7211 */ /* 0x041fe400078142ff */
[C---:B------:R-:W-:Y:S02]  /*acf0*/  LOP3.LUT R9, R35.reuse, 0xffffff, RZ, 0xc0, !PT ;  /* 0x00ffffff23097812 */ /* 0x040fe400078ec0ff */
[----:B------:R-:W-:-:S03]  /*ad00*/  LEA.HI.X.SX32 R11, R35, R33, 0x1, P0 ;  /* 0x00000021230b7211 */ /* 0x000fc600000f0eff */
[----:B------:R-:W-:Y:S04]  /*ad10*/  STG.E.64 desc[UR6][R90.64+0x128], R8 ;  /* 0x000128085a007986 */ /* 0x000fe8000c101b06 */
[----:B------:R-:W-:Y:S01]  /*ad20*/  STG.E.64 desc[UR6][R90.64+0x130], R10 ;  /* 0x0001300a5a007986 */ /* 0x000fe2000c101b06 */
[----:B------:R-:W-:Y:S05]  /*ad30*/  EXIT ;  /* 0x000000000000794d */ /* 0x000fea0003800000 */
.L_x_269:
        /* <DEDUP_REMOVED lines=12> */
.L_x_276:


//--------------------- .text._ZN3cub18CUB_300001_SM_10006detail8for_each13static_kernelINS2_12policy_hub_t12policy_500_tEmN6thrust24THRUST_300001_SM_1000_NS8cuda_cub20__uninitialized_fill7functorINS7_10device_ptrIdEEdEEEEvT0_T1_ --------------------------
	.section	.text._ZN3cub18CUB_300001_SM_10006detail8for_each13static_kernelINS2_12policy_hub_t12policy_500_tEmN6thrust24THRUST_300001_SM_1000_NS8cuda_cub20__uninitialized_fill7functorINS7_10device_ptrIdEEdEEEEvT0_T1_,"ax",@progbits
	.align	128
        .global         _ZN3cub18CUB_300001_SM_10006detail8for_each13static_kernelINS2_12policy_hub_t12policy_500_tEmN6thrust24THRUST_300001_SM_1000_NS8cuda_cub20__uninitialized_fill7functorINS7_10device_ptrIdEEdEEEEvT0_T1_
        .type           _ZN3cub18CUB_300001_SM_10006detail8for_each13static_kernelINS2_12policy_hub_t12policy_500_tEmN6thrust24THRUST_300001_SM_1000_NS8cuda_cub20__uninitialized_fill7functorINS7_10device_ptrIdEEdEEEEvT0_T1_,@function
        .size           _ZN3cub18CUB_300001_SM_10006detail8for_each13static_kernelINS2_12policy_hub_t12policy_500_tEmN6thrust24THRUST_300001_SM_1000_NS8cuda_cub20__uninitialized_fill7functorINS7_10device_ptrIdEEdEEEEvT0_T1_,(.L_x_277 - _ZN3cub18CUB_300001_SM_10006detail8for_each13static_kernelINS2_12policy_hub_t12policy_500_tEmN6thrust24THRUST_300001_SM_1000_NS8cuda_cub20__uninitialized_fill7functorINS7_10device_ptrIdEEdEEEEvT0_T1_)
        .other          _ZN3cub18CUB_300001_SM_10006detail8for_each13static_kernelINS2_12policy_hub_t12policy_500_tEmN6thrust24THRUST_300001_SM_1000_NS8cuda_cub20__uninitialized_fill7functorINS7_10device_ptrIdEEdEEEEvT0_T1_,@"STO_CUDA_ENTRY STV_DEFAULT"
_ZN3cub18CUB_300001_SM_10006detail8for_each13static_kernelINS2_12policy_hub_t12policy_500_tEmN6thrust24THRUST_300001_SM_1000_NS8cuda_cub20__uninitialized_fill7functorINS7_10device_ptrIdEEdEEEEvT0_T1_:
.text._ZN3cub18CUB_300001_SM_10006detail8for_each13static_kernelINS2_12policy_hub_t12policy_500_tEmN6thrust24THRUST_300001_SM_1000_NS8cuda_cub20__uninitialized_fill7functorINS7_10device_ptrIdEEdEEEEvT0_T1_:
[----:B------:R-:W-:Y:S08]  /*0000*/  LDC R1, c[0x0][0x37c] ;  /* 0x0000df00ff017b82 */ /* 0x000ff00000000800 */
[----:B------:R-:W0:Y:S01]  /*0010*/  S2UR UR4, SR_CTAID.X ;  /* 0x00000000000479c3 */ /* 0x000e220000002500 */
[----:B------:R-:W1:Y:S01]  /*0020*/  LDCU.64 UR6, c[0x0][0x380] ;  /* 0x00007000ff0677ac */ /* 0x000e620008000a00 */
[----:B------:R-:W2:Y:S01]  /*0030*/  LDCU.64 UR8, c[0x0][0x358] ;  /* 0x00006b00ff0877ac */ /* 0x000ea20008000a00 */
[----:B0-----:R-:W-:-:S04]  /*0040*/  UIMAD.WIDE.U32 UR4, UR4, 0x200, URZ ;  /* 0x00000200040478a5 */ /* 0x001fc8000f8e00ff */
[----:B-1----:R-:W-:-:S04]  /*0050*/  UIADD3 UR6, UP0, UPT, -UR4, UR6, URZ ;  /* 0x0000000604067290 */ /* 0x002fc8000ff1e1ff */
[----:B------:R-:W-:Y:S02]  /*0060*/  UIADD3.X UR7, UPT, UPT, ~UR5, UR7, URZ, UP0, !UPT ;  /* 0x0000000705077290 */ /* 0x000fe400087fe5ff */
[----:B------:R-:W-:-:S04]  /*0070*/  UISETP.GE.U32.AND UP0, UPT, UR6, 0x200, UPT ;  /* 0x000002000600788c */ /* 0x000fc8000bf06070 */
[----:B------:R-:W-:-:S09]  /*0080*/  UISETP.GE.U32.AND.EX UP0, UPT, UR7, URZ, UPT, UP0 ;  /* 0x000000ff0700728c */ /* 0x000fd2000bf06100 */
[----:B--2---:R-:W-:Y:S05]  /*0090*/  BRA.U !UP0, `(.L_x_270) ;  /* 0x0000000108287547 */ /* 0x004fea000b800000 */
[----:B------:R-:W0:Y:S01]  /*00a0*/  S2R R0, SR_TID.X ;  /* 0x0000000000007919 */ /* 0x000e220000002100 */
[----:B------:R-:W1:Y:S01]  /*00b0*/  LDCU.64 UR6, c[0x0][0x388] ;  /* 0x00007100ff0677ac */ /* 0x000e620008000a00 */
[----:B------:R-:W2:Y:S01]  /*00c0*/  LDC.64 R4, c[0x0][0x390] ;  /* 0x0000e400ff047b82 */ /* 0x000ea20000000a00 */
[----:B0-----:R-:W-:-:S05]  /*00d0*/  IADD3 R0, P0, PT, R0, UR4, RZ ;  /* 0x0000000400007c10 */ /* 0x001fca000ff1e0ff */
[----:B------:R-:W-:Y:S01]  /*00e0*/  IMAD.X R3, RZ, RZ, UR5, P0 ;  /* 0x00000005ff037e24 */ /* 0x000fe200080e06ff */
[----:B-1----:R-:W-:-:S04]  /*00f0*/  LEA R2, P0, R0, UR6, 0x3 ;  /* 0x0000000600027c11 */ /* 0x002fc8000f8018ff */
[----:B------:R-:W-:-:S05]  /*0100*/  LEA.HI.X R3, R0, UR7, R3, 0x3, P0 ;  /* 0x0000000700037c11 */ /* 0x000fca00080f1c03 */
[----:B--2---:R-:W-:Y:S04]  /*0110*/  STG.E.64 desc[UR8][R2.64], R4 ;  /* 0x0000000402007986 */ /* 0x004fe8000c101b08 */
[----:B------:R-:W-:Y:S01]  /*0120*/  STG.E.64 desc[UR8][R2.64+0x800], R4 ;  /* 0x0008000402007986 */ /* 0x000fe2000c101b08 */
[----:B------:R-:W-:Y:S05]  /*0130*/  EXIT ;  /* 0x000000000000794d */ /* 0x000fea0003800000 */
.L_x_270:
[----:B------:R-:W0:Y:S01]  /*0140*/  S2R R0, SR_TID.X ;  /* 0x0000000000007919 */ /* 0x000e220000002100 */
[----:B------:R-:W-:Y:S01]  /*0150*/  IMAD.U32 R2, RZ, RZ, UR7 ;  /* 0x00000007ff027e24 */ /* 0x000fe2000f8e00ff */
[----:B------:R-:W1:Y:S01]  /*0160*/  LDCU.64 UR10, c[0x0][0x388] ;  /* 0x00007100ff0a77ac */ /* 0x000e620008000a00 */
[----:B------:R-:W-:Y:S01]  /*0170*/  IMAD.U32 R6, RZ, RZ, UR7 ;  /* 0x00000007ff067e24 */ /* 0x000fe2000f8e00ff */
[----:B0-----:R-:W-:-:S04]  /*0180*/  ISETP.LT.U32.AND P0, PT, R0, UR6, PT ;  /* 0x0000000600007c0c */ /* 0x001fc8000bf01070 */
[----:B------:R-:W-:Y:S01]  /*0190*/  ISETP.GT.U32.AND.EX P0, PT, R2, RZ, PT, P0 ;  /* 0x000000ff0200720c */ /* 0x000fe20003f04100 */
[C---:B------:R-:W-:Y:S01]  /*01a0*/  VIADD R2, R0.reuse, 0x100 ;  /* 0x0000010000027836 */ /* 0x040fe20000000000 */
[----:B------:R-:W-:-:S04]  /*01b0*/  IADD3 R0, P2, PT, R0, UR4, RZ ;  /* 0x0000000400007c10 */ /* 0x000fc8000ff5e0ff */
[----:B------:R-:W-:Y:S01]  /*01c0*/  ISETP.LT.U32.AND P1, PT, R2, UR6, PT ;  /* 0x0000000602007c0c */ /* 0x000fe2000bf21070 */
[----:B------:R-:W-:Y:S01]  /*01d0*/  IMAD.X R3, RZ, RZ, UR5, P2 ;  /* 0x00000005ff037e24 */ /* 0x000fe200090e06ff */
[----:B-1----:R-:W-:Y:S02]  /*01e0*/  LEA R2, P2, R0, UR10, 0x3 ;  /* 0x0000000a00027c11 */ /* 0x002fe4000f8418ff */
[----:B------:R-:W-:Y:S02]  /*01f0*/  ISETP.GT.U32.AND.EX P1, PT, R6, RZ, PT, P1 ;  /* 0x000000ff0600720c */ /* 0x000fe40003f24110 */
[----:B------:R-:W-:Y:S01]  /*0200*/  LEA.HI.X R3, R0, UR11, R3, 0x3, P2 ;  /* 0x0000000b00037c11 */ /* 0x000fe200090f1c03 */
[----:B------:R-:W0:Y:S04]  /*0210*/  @P0 LDC.64 R4, c[0x0][0x390] ;  /* 0x0000e400ff040b82 */ /* 0x000e280000000a00 */
[----:B0-----:R0:W-:Y:S06]  /*0220*/  @P0 STG.E.64 desc[UR8][R2.64], R4 ;  /* 0x0000000402000986 */ /* 0x0011ec000c101b08 */
[----:B------:R-:W-:Y:S05]  /*0230*/  @!P1 EXIT ;  /* 0x000000000000994d */ /* 0x000fea0003800000 */
[----:B0-----:R-:W0:Y:S02]  /*0240*/  LDC.64 R4, c[0x0][0x390] ;  /* 0x0000e400ff047b82 */ /* 0x001e240000000a00 */
[----:B0-----:R-:W-:Y:S01]  /*0250*/  STG.E.64 desc[UR8][R2.64+0x800], R4 ;  /* 0x0008000402007986 */ /* 0x001fe2000c101b08 */
[----:B------:R-:W-:Y:S05]  /*0260*/  EXIT ;  /* 0x000000000000794d */ /* 0x000fea0003800000 */
.L_x_271:
        /* <DEDUP_REMOVED lines=9> */
.L_x_277:


//--------------------- .text._ZN3cub18CUB_300001_SM_10006detail8for_each13static_kernelINS2_12policy_hub_t12policy_500_tEmN6thrust24THRUST_300001_SM_1000_NS8cuda_cub20__uninitialized_fill7functorINS7_10device_ptrIlEElEEEEvT0_T1_ --------------------------
	.section	.text._ZN3cub18CUB_300001_SM_10006detail8for_each13static_kernelINS2_12policy_hub_t12policy_500_tEmN6thrust24THRUST_300001_SM_1000_NS8cuda_cub20__uninitialized_fill7functorINS7_10device_ptrIlEElEEEEvT0_T1_,"ax",@progbits
	.align	128
        .global         _ZN3cub18CUB_300001_SM_10006detail8for_each13static_kernelINS2_12policy_hub_t12policy_500_tEmN6thrust24THRUST_300001_SM_1000_NS8cuda_cub20__uninitialized_fill7functorINS7_10device_ptrIlEElEEEEvT0_T1_
        .type           _ZN3cub18CUB_300001_SM_10006detail8for_each13static_kernelINS2_12policy_hub_t12policy_500_tEmN6thrust24THRUST_300001_SM_1000_NS8cuda_cub20__uninitialized_fill7functorINS7_10device_ptrIlEElEEEEvT0_T1_,@function
        .size           _ZN3cub18CUB_300001_SM_10006detail8for_each13static_kernelINS2_12policy_hub_t12policy_500_tEmN6thrust24THRUST_300001_SM_1000_NS8cuda_cub20__uninitialized_fill7functorINS7_10device_ptrIlEElEEEEvT0_T1_,(.L_x_278 - _ZN3cub18CUB_300001_SM_10006detail8for_each13static_kernelINS2_12policy_hub_t12policy_500_tEmN6thrust24THRUST_300001_SM_1000_NS8cuda_cub20__uninitialized_fill7functorINS7_10device_ptrIlEElEEEEvT0_T1_)
        .other          _ZN3cub18CUB_300001_SM_10006detail8for_each13static_kernelINS2_12policy_hub_t12policy_500_tEmN6thrust24THRUST_300001_SM_1000_NS8cuda_cub20__uninitialized_fill7functorINS7_10device_ptrIlEElEEEEvT0_T1_,@"STO_CUDA_ENTRY STV_DEFAULT"
_ZN3cub18CUB_300001_SM_10006detail8for_each13static_kernelINS2_12policy_hub_t12policy_500_tEmN6thrust24THRUST_300001_SM_1000_NS8cuda_cub20__uninitialized_fill7functorINS7_10device_ptrIlEElEEEEvT0_T1_:
.text._ZN3cub18CUB_300001_SM_10006detail8for_each13static_kernelINS2_12policy_hub_t12policy_500_tEmN6thrust24THRUST_300001_SM_1000_NS8cuda_cub20__uninitialized_fill7functorINS7_10device_ptrIlEElEEEEvT0_T1_:
        /* <DEDUP_REMOVED lines=20> */
.L_x_272:
        /* <DEDUP_REMOVED lines=19> */
.L_x_273:
        /* <DEDUP_REMOVED lines=9> */
.L_x_278:


//--------------------- .text._ZN3cub18CUB_300001_SM_10006detail11EmptyKernelIvEEvv --------------------------
	.section	.text._ZN3cub18CUB_300001_SM_10006detail11EmptyKernelIvEEvv,"ax",@progbits
	.align	128
        .global         _ZN3cub18CUB_300001_SM_10006detail11EmptyKernelIvEEvv
        .type           _ZN3cub18CUB_300001_SM_10006detail11EmptyKernelIvEEvv,@function
        .size           _ZN3cub18CUB_300001_SM_10006detail11EmptyKernelIvEEvv,(.L_x_279 - _ZN3cub18CUB_300001_SM_10006detail11EmptyKernelIvEEvv)
        .other          _ZN3cub18CUB_300001_SM_10006detail11EmptyKernelIvEEvv,@"STO_CUDA_ENTRY STV_DEFAULT"
_ZN3cub18CUB_300001_SM_10006detail11EmptyKernelIvEEvv:
.text._ZN3cub18CUB_300001_SM_10006detail11EmptyKernelIvEEvv:
[----:B------:R-:W-:Y:S01]  /*0000*/  LDC R1, c[0x0][0x37c] ;  /* 0x0000df00ff017b82 */ /* 0x000fe20000000800 */
[----:B------:R-:W-:Y:S05]  /*0010*/  EXIT ;  /* 0x000000000000794d */ /* 0x000fea0003800000 */
.L_x_274:
        /* <DEDUP_REMOVED lines=14> */
.L_x_279:


//--------------------- .nv.shared.reserved.0     --------------------------
	.section	.nv.shared.reserved.0,"aw",@nobits
	.weak		__nv_reservedSMEM_offset_0_alias
	.size		__nv_reservedSMEM_offset_0_alias, 0, 64
	.other		__nv_reservedSMEM_offset_0_alias,@"STO_CUDA_RESERVED_SHARED STV_DEFAULT"
__nv_reservedSMEM_offset_0_alias:
	.zero		0
	.zero		64


//--------------------- .nv.global                --------------------------
	.section	.nv.global,"aw",@nobits
.nv.global:
	.type		_ZN34_INTERNAL_82699ba4_4_k_cu_d093885e6thrust24THRUST_300001_SM_1000_NS3seqE,@object
	.size		_ZN34_INTERNAL_82699ba4_4_k_cu_d093885e6thrust24THRUST_300001_SM_1000_NS3seqE,(_ZN34_INTERNAL_82699ba4_4_k_cu_d093885e4cuda3std3__48in_placeE - _ZN34_INTERNAL_82699ba4_4_k_cu_d093885e6thrust24THRUST_300001_SM_1000_NS3seqE)
_ZN34_INTERNAL_82699ba4_4_k_cu_d093885e6thrust24THRUST_300001_SM_1000_NS3seqE:
	.zero		1
	.type		_ZN34_INTERNAL_82699ba4_4_k_cu_d093885e4cuda3std3__48in_placeE,@object
	.size		_ZN34_INTERNAL_82699ba4_4_k_cu_d093885e4cuda3std3__48in_placeE,(_ZN34_INTERNAL_82699ba4_4_k_cu_d093885e4cuda3std6ranges3__45__cpo4sizeE - _ZN34_INTERNAL_82699ba4_4_k_cu_d093885e4cuda3std3__48in_placeE)
_ZN34_INTERNAL_82699ba4_4_k_cu_d093885e4cuda3std3__48in_placeE:
	.zero		1
	.type		_ZN34_INTERNAL_82699ba4_4_k_cu_d093885e4cuda3std6ranges3__45__cpo4sizeE,@object
	.size		_ZN34_INTERNAL_82699ba4_4_k_cu_d093885e4cuda3std6ranges3__45__cpo4sizeE,(_ZN34_INTERNAL_82699ba4_4_k_cu_d093885e6thrust24THRUST_300001_SM_1000_NS12placeholders2_3E - _ZN34_INTERNAL_82699ba4_4_k_cu_d093885e4cuda3std6ranges3__45__cpo4sizeE)
_ZN34_INTERNAL_82699ba4_4_k_cu_d093885e4cuda3std6ranges3__45__cpo4sizeE:
	.zero		1
	.type		_ZN34_INTERNAL_82699ba4_4_k_cu_d093885e6thrust24THRUST_300001_SM_1000_NS12placeholders2_3E,@object
	.size		_ZN34_INTERNAL_82699ba4_4_k_cu_d093885e6thrust24THRUST_300001_SM_1000_NS12placeholders2_3E,(_ZN34_INTERNAL_82699ba4_4_k_cu_d093885e4cuda3std3__45__cpo6cbeginE - _ZN34_INTERNAL_82699ba4_4_k_cu_d093885e6thrust24THRUST_300001_SM_1000_NS12placeholders2_3E)
_ZN34_INTERNAL_82699ba4_4_k_cu_d093885e6thrust24THRUST_300001_SM_1000_NS12placeholders2_3E:
	.zero		1
	.type		_ZN34_INTERNAL_82699ba4_4_k_cu_d093885e4cuda3std3__45__cpo6cbeginE,@object
	.size		_ZN34_INTERNAL_82699ba4_4_k_cu_d093885e4cuda3std3__45__cpo6cbeginE,(_ZN34_INTERNAL_82699ba4_4_k_cu_d093885e4cuda3std6ranges3__45__cpo6cbeginE - _ZN34_INTERNAL_82699ba4_4_k_cu_d093885e4cuda3std3__45__cpo6cbeginE)
_ZN34_INTERNAL_82699ba4_4_k_cu_d093885e4cuda3std3__45__cpo6cbeginE:
	.zero		1
	.type		_ZN34_INTERNAL_82699ba4_4_k_cu_d093885e4cuda3std6ranges3__45__cpo6cbeginE,@object
	.size		_ZN34_INTERNAL_82699ba4_4_k_cu_d093885e4cuda3std6ranges3__45__cpo6cbeginE,(_ZN34_INTERNAL_82699ba4_4_k_cu_d093885e6thrust24THRUST_300001_SM_1000_NS12placeholders2_7E - _ZN34_INTERNAL_82699ba4_4_k_cu_d093885e4cuda3std6ranges3__45__cpo6cbeginE)
_ZN34_INTERNAL_82699ba4_4_k_cu_d093885e4cuda3std6ranges3__45__cpo6cbeginE:
	.zero		1
	.type		_ZN34_INTERNAL_82699ba4_4_k_cu_d093885e6thrust24THRUST_300001_SM_1000_NS12placeholders2_7E,@object
	.size		_ZN34_INTERNAL_82699ba4_4_k_cu_d093885e6thrust24THRUST_300001_SM_1000_NS12placeholders2_7E,(_ZN34_INTERNAL_82699ba4_4_k_cu_d093885e4cuda3std3__45__cpo7crbeginE - _ZN34_INTERNAL_82699ba4_4_k_cu_d093885e6thrust24THRUST_300001_SM_1000_NS12placeholders2_7E)
_ZN34_INTERNAL_82699ba4_4_k_cu_d093885e6thrust24THRUST_300001_SM_1000_NS12placeholders2_7E:
	.zero		1
	.type		_ZN34_INTERNAL_82699ba4_4_k_cu_d093885e4cuda3std3__45__cpo7crbeginE,@object
	.size		_ZN34_INTERNAL_82699ba4_4_k_cu_d093885e4cuda3std3__45__cpo7crbeginE,(_ZN34_INTERNAL_82699ba4_4_k_cu_d093885e4cuda3std6ranges3__45__cpo4nextE - _ZN34_INTERNAL_82699ba4_4_k_cu_d093885e4cuda3std3__45__cpo7crbeginE)
_ZN34_INTERNAL_82699ba4_4_k_cu_d093885e4cuda3std3__45__cpo7crbeginE:
	.zero		1
	.type		_ZN34_INTERNAL_82699ba4_4_k_cu_d093885e4cuda3std6ranges3__45__cpo4nextE,@object
	.size		_ZN34_INTERNAL_82699ba4_4_k_cu_d093885e4cuda3std6ranges3__45__cpo4nextE,(_ZN34_INTERNAL_82699ba4_4_k_cu_d093885e4cuda3std6ranges3__45__cpo4swapE - _ZN34_INTERNAL_82699ba4_4_k_cu_d093885e4cuda3std6ranges3__45__cpo4nextE)
_ZN34_INTERNAL_82699ba4_4_k_cu_d093885e4cuda3std6ranges3__45__cpo4nextE:
	.zero		1
	.type		_ZN34_INTERNAL_82699ba4_4_k_cu_d093885e4cuda3std6ranges3__45__cpo4swapE,@object
	.size		_ZN34_INTERNAL_82699ba4_4_k_cu_d093885e4cuda3std6ranges3__45__cpo4swapE,(_ZN34_INTERNAL_82699ba4_4_k_cu_d093885e6thrust24THRUST_300001_SM_1000_NS8cuda_cub10par_nosyncE - _ZN34_INTERNAL_82699ba4_4_k_cu_d093885e4cuda3std6ranges3__45__cpo4swapE)
_ZN34_INTERNAL_82699ba4_4_k_cu_d093885e4cuda3std6ranges3__45__cpo4swapE:
	.zero		1
	.type		_ZN34_INTERNAL_82699ba4_4_k_cu_d093885e6thrust24THRUST_300001_SM_1000_NS8cuda_cub10par_nosyncE,@object
	.size		_ZN34_INTERNAL_82699ba4_4_k_cu_d093885e6thrust24THRUST_300001_SM_1000_NS8cuda_cub10par_nosyncE,(_ZN34_INTERNAL_82699ba4_4_k_cu_d093885e6thrust24THRUST_300001_SM_1000_NS12placeholders2_9E - _ZN34_INTERNAL_82699ba4_4_k_cu_d093885e6thrust24THRUST_300001_SM_1000_NS8cuda_cub10par_nosyncE)
_ZN34_INTERNAL_82699ba4_4_k_cu_d093885e6thrust24THRUST_300001_SM_1000_NS8cuda_cub10par_nosyncE:
	.zero		1
	.type		_ZN34_INTERNAL_82699ba4_4_k_cu_d093885e6thrust24THRUST_300001_SM_1000_NS12placeholders2_9E,@object
	.size		_ZN34_INTERNAL_82699ba4_4_k_cu_d093885e6thrust24THRUST_300001_SM_1000_NS12placeholders2_9E,(_ZN34_INTERNAL_82699ba4_4_k_cu_d093885e4cuda3std3__436_GLOBAL__N__82699ba4_4_k_cu_d093885e6ignoreE - _ZN34_INTERNAL_82699ba4_4_k_cu_d093885e6thrust24THRUST_300001_SM_1000_NS12placeholders2_9E)
_ZN34_INTERNAL_82699ba4_4_k_cu_d093885e6thrust24THRUST_300001_SM_1000_NS12placeholders2_9E:
	.zero		1
	.type		_ZN34_INTERNAL_82699ba4_4_k_cu_d093885e4cuda3std3__436_GLOBAL__N__82699ba4_4_k_cu_d093885e6ignoreE,@object
	.size		_ZN34_INTERNAL_82699ba4_4_k_cu_d093885e4cuda3std3__436_GLOBAL__N__82699ba4_4_k_cu_d093885e6ignoreE,(_ZN34_INTERNAL_82699ba4_4_k_cu_d093885e4cuda3std6ranges3__45__cpo4dataE - _ZN34_INTERNAL_82699ba4_4_k_cu_d093885e4cuda3std3__436_GLOBAL__N__82699ba4_4_k_cu_d093885e6ignoreE)
_ZN34_INTERNAL_82699ba4_4_k_cu_d093885e4cuda3std3__436_GLOBAL__N__82699ba4_4_k_cu_d093885e6ignoreE:
	.zero		1
	.type		_ZN34_INTERNAL_82699ba4_4_k_cu_d093885e4cuda3std6ranges3__45__cpo4dataE,@object
	.size		_ZN34_INTERNAL_82699ba4_4_k_cu_d093885e4cuda3std6ranges3__45__cpo4dataE,(_ZN34_INTERNAL_82699ba4_4_k_cu_d093885e6thrust24THRUST_300001_SM_1000_NS12placeholders2_1E - _ZN34_INTERNAL_82699ba4_4_k_cu_d093885e4cuda3std6ranges3__45__cpo4dataE)
_ZN34_INTERNAL_82699ba4_4_k_cu_d093885e4cuda3std6ranges3__45__cpo4dataE:
	.zero		1
	.type		_ZN34_INTERNAL_82699ba4_4_k_cu_d093885e6thrust24THRUST_300001_SM_1000_NS12placeholders2_1E,@object
	.size		_ZN34_INTERNAL_82699ba4_4_k_cu_d093885e6thrust24THRUST_300001_SM_1000_NS12placeholders2_1E,(_ZN34_INTERNAL_82699ba4_4_k_cu_d093885e4cuda3std3__45__cpo5beginE - _ZN34_INTERNAL_82699ba4_4_k_cu_d093885e6thrust24THRUST_300001_SM_1000_NS12placeholders2_1E)
_ZN34_INTERNAL_82699ba4_4_k_cu_d093885e6thrust24THRUST_300001_SM_1000_NS12placeholders2_1E:
	.zero		1
	.type		_ZN34_INTERNAL_82699ba4_4_k_cu_d093885e4cuda3std3__45__cpo5beginE,@object
	.size		_ZN34_INTERNAL_82699ba4_4_k_cu_d093885e4cuda3std3__45__cpo5beginE,(_ZN34_INTERNAL_82699ba4_4_k_cu_d093885e4cuda3std6ranges3__45__cpo5beginE - _ZN34_INTERNAL_82699ba4_4_k_cu_d093885e4cuda3std3__45__cpo5beginE)
_ZN34_INTERNAL_82699ba4_4_k_cu_d093885e4cuda3std3__45__cpo5beginE:
	.zero		1
	.type		_ZN34_INTERNAL_82699ba4_4_k_cu_d093885e4cuda3std6ranges3__45__cpo5beginE,@object
	.size		_ZN34_INTERNAL_82699ba4_4_k_cu_d093885e4cuda3std6ranges3__45__cpo5beginE,(_ZN34_INTERNAL_82699ba4_4_k_cu_d093885e6thrust24THRUST_300001_SM_1000_NS12placeholders2_5E - _ZN34_INTERNAL_82699ba4_4_k_cu_d093885e4cuda3std6ranges3__45__cpo5beginE)
_ZN34_INTERNAL_82699ba4_4_k_cu_d093885e4cuda3std6ranges3__45__cpo5beginE:
	.zero		1
	.type		_ZN34_INTERNAL_82699ba4_4_k_cu_d093885e6thrust24THRUST_300001_SM_1000_NS12placeholders2_5E,@object
	.size		_ZN34_INTERNAL_82699ba4_4_k_cu_d093885e6thrust24THRUST_300001_SM_1000_NS12placeholders2_5E,(_ZN34_INTERNAL_82699ba4_4_k_cu_d093885e4cuda3std3__45__cpo6rbeginE - _ZN34_INTERNAL_82699ba4_4_k_cu_d093885e6thrust24THRUST_300001_SM_1000_NS12placeholders2_5E)
_ZN34_INTERNAL_82699ba4_4_k_cu_d093885e6thrust24THRUST_300001_SM_1000_NS12placeholders2_5E:
	.zero		1
	.type		_ZN34_INTERNAL_82699ba4_4_k_cu_d093885e4cuda3std3__45__cpo6rbeginE,@object
	.size		_ZN34_INTERNAL_82699ba4_4_k_cu_d093885e4cuda3std3__45__cpo6rbeginE,(_ZN34_INTERNAL_82699ba4_4_k_cu_d093885e4cuda3std6ranges3__45__cpo7advanceE - _ZN34_INTERNAL_82699ba4_4_k_cu_d093885e4cuda3std3__45__cpo6rbeginE)
_ZN34_INTERNAL_82699ba4_4_k_cu_d093885e4cuda3std3__45__cpo6rbeginE:
	.zero		1
	.type		_ZN34_INTERNAL_82699ba4_4_k_cu_d093885e4cuda3std6ranges3__45__cpo7advanceE,@object
	.size		_ZN34_INTERNAL_82699ba4_4_k_cu_d093885e4cuda3std6ranges3__45__cpo7advanceE,(_ZN34_INTERNAL_82699ba4_4_k_cu_d093885e4cuda3std3__47nulloptE - _ZN34_INTERNAL_82699ba4_4_k_cu_d093885e4cuda3std6ranges3__45__cpo7advanceE)
_ZN34_INTERNAL_82699ba4_4_k_cu_d093885e4cuda3std6ranges3__45__cpo7advanceE:
	.zero		1
	.type		_ZN34_INTERNAL_82699ba4_4_k_cu_d093885e4cuda3std3__47nulloptE,@object
	.size		_ZN34_INTERNAL_82699ba4_4_k_cu_d093885e4cuda3std3__47nulloptE,(_ZN34_INTERNAL_82699ba4_4_k_cu_d093885e4cuda3std6ranges3__45__cpo8distanceE - _ZN34_INTERNAL_82699ba4_4_k_cu_d093885e4cuda3std3__47nulloptE)
_ZN34_INTERNAL_82699ba4_4_k_cu_d093885e4cuda3std3__47nulloptE:
	.zero		1
	.type		_ZN34_INTERNAL_82699ba4_4_k_cu_d093885e4cuda3std6ranges3__45__cpo8distanceE,@object
	.size		_ZN34_INTERNAL_82699ba4_4_k_cu_d093885e4cuda3std6ranges3__45__cpo8distanceE,(_ZN34_INTERNAL_82699ba4_4_k_cu_d093885e6thrust24THRUST_300001_SM_1000_NS12placeholders3_10E - _ZN34_INTERNAL_82699ba4_4_k_cu_d093885e4cuda3std6ranges3__45__cpo8distanceE)
_ZN34_INTERNAL_82699ba4_4_k_cu_d093885e4cuda3std6ranges3__45__cpo8distanceE:
	.zero		1
	.type		_ZN34_INTERNAL_82699ba4_4_k_cu_d093885e6thrust24THRUST_300001_SM_1000_NS12placeholders3_10E,@object
	.size		_ZN34_INTERNAL_82699ba4_4_k_cu_d093885e6thrust24THRUST_300001_SM_1000_NS12placeholders3_10E,(_ZN34_INTERNAL_82699ba4_4_k_cu_d093885e4cuda3std3__419piecewise_constructE - _ZN34_INTERNAL_82699ba4_4_k_cu_d093885e6thrust24THRUST_300001_SM_1000_NS12placeholders3_10E)
_ZN34_INTERNAL_82699ba4_4_k_cu_d093885e6thrust24THRUST_300001_SM_1000_NS12placeholders3_10E:
	.zero		1
	.type		_ZN34_INTERNAL_82699ba4_4_k_cu_d093885e4cuda3std3__419piecewise_constructE,@object
	.size		_ZN34_INTERNAL_82699ba4_4_k_cu_d093885e4cuda3std3__419piecewise_constructE,(_ZN34_INTERNAL_82699ba4_4_k_cu_d093885e4cuda3std6ranges3__45__cpo5cdataE - _ZN34_INTERNAL_82699ba4_4_k_cu_d093885e4cuda3std3__419piecewise_constructE)
_ZN34_INTERNAL_82699ba4_4_k_cu_d093885e4cuda3std3__419piecewise_constructE:
	.zero		1
	.type		_ZN34_INTERNAL_82699ba4_4_k_cu_d093885e4cuda3std6ranges3__45__cpo5cdataE,@object
	.size		_ZN34_INTERNAL_82699ba4_4_k_cu_d093885e4cuda3std6ranges3__45__cpo5cdataE,(_ZN34_INTERNAL_82699ba4_4_k_cu_d093885e6thrust24THRUST_300001_SM_1000_NS12placeholders2_2E - _ZN34_INTERNAL_82699ba4_4_k_cu_d093885e4cuda3std6ranges3__45__cpo5cdataE)
_ZN34_INTERNAL_82699ba4_4_k_cu_d093885e4cuda3std6ranges3__45__cpo5cdataE:
	.zero		1
	.type		_ZN34_INTERNAL_82699ba4_4_k_cu_d093885e6thrust24THRUST_300001_SM_1000_NS12placeholders2_2E,@object
	.size		_ZN34_INTERNAL_82699ba4_4_k_cu_d093885e6thrust24THRUST_300001_SM_1000_NS12placeholders2_2E,(_ZN34_INTERNAL_82699ba4_4_k_cu_d093885e4cuda3std3__45__cpo3endE - _ZN34_INTERNAL_82699ba4_4_k_cu_d093885e6thrust24THRUST_300001_SM_1000_NS12placeholders2_2E)
_ZN34_INTERNAL_82699ba4_4_k_cu_d093885e6thrust24THRUST_300001_SM_1000_NS12placeholders2_2E:
	.zero		1
	.type		_ZN34_INTERNAL_82699ba4_4_k_cu_d093885e4cuda3std3__45__cpo3endE,@object
	.size		_ZN34_INTERNAL_82699ba4_4_k_cu_d093885e4cuda3std3__45__cpo3endE,(_ZN34_INTERNAL_82699ba4_4_k_cu_d093885e4cuda3std6ranges3__45__cpo3endE - _ZN34_INTERNAL_82699ba4_4_k_cu_d093885e4cuda3std3__45__cpo3endE)
_ZN34_INTERNAL_82699ba4_4_k_cu_d093885e4cuda3std3__45__cpo3endE:
	.zero		1
	.type		_ZN34_INTERNAL_82699ba4_4_k_cu_d093885e4cuda3std6ranges3__45__cpo3endE,@object
	.size		_ZN34_INTERNAL_82699ba4_4_k_cu_d093885e4cuda3std6ranges3__45__cpo3endE,(_ZN34_INTERNAL_82699ba4_4_k_cu_d093885e6thrust24THRUST_300001_SM_1000_NS12placeholders2_6E - _ZN34_INTERNAL_82699ba4_4_k_cu_d093885e4cuda3std6ranges3__45__cpo3endE)
_ZN34_INTERNAL_82699ba4_4_k_cu_d093885e4cuda3std6ranges3__45__cpo3endE:
	.zero		1
	.type		_ZN34_INTERNAL_82699ba4_4_k_cu_d093885e6thrust24THRUST_300001_SM_1000_NS12placeholders2_6E,@object
	.size		_ZN34_INTERNAL_82699ba4_4_k_cu_d093885e6thrust24THRUST_300001_SM_1000_NS12placeholders2_6E,(_ZN34_INTERNAL_82699ba4_4_k_cu_d093885e4cuda3std3__45__cpo4rendE - _ZN34_INTERNAL_82699ba4_4_k_cu_d093885e6thrust24THRUST_300001_SM_1000_NS12placeholders2_6E)
_ZN34_INTERNAL_82699ba4_4_k_cu_d093885e6thrust24THRUST_300001_SM_1000_NS12placeholders2_6E:
	.zero		1
	.type		_ZN34_INTERNAL_82699ba4_4_k_cu_d093885e4cuda3std3__45__cpo4rendE,@object
	.size		_ZN34_INTERNAL_82699ba4_4_k_cu_d093885e4cuda3std3__45__cpo4rendE,(_ZN34_INTERNAL_82699ba4_4_k_cu_d093885e4cuda3std6ranges3__45__cpo9iter_swapE - _ZN34_INTERNAL_82699ba4_4_k_cu_d093885e4cuda3std3__45__cpo4rendE)
_ZN34_INTERNAL_82699ba4_4_k_cu_d093885e4cuda3std3__45__cpo4rendE:
	.zero		1
	.type		_ZN34_INTERNAL_82699ba4_4_k_cu_d093885e4cuda3std6ranges3__45__cpo9iter_swapE,@object
	.size		_ZN34_INTERNAL_82699ba4_4_k_cu_d093885e4cuda3std6ranges3__45__cpo9iter_swapE,(_ZN34_INTERNAL_82699ba4_4_k_cu_d093885e4cuda3std3__48unexpectE - _ZN34_INTERNAL_82699ba4_4_k_cu_d093885e4cuda3std6ranges3__45__cpo9iter_swapE)
_ZN34_INTERNAL_82699ba4_4_k_cu_d093885e4cuda3std6ranges3__45__cpo9iter_swapE:
	.zero		1
	.type		_ZN34_INTERNAL_82699ba4_4_k_cu_d093885e4cuda3std3__48unexpectE,@object
	.size		_ZN34_INTERNAL_82699ba4_4_k_cu_d093885e4cuda3std3__48unexpectE,(_ZN34_INTERNAL_82699ba4_4_k_cu_d093885e6thrust24THRUST_300001_SM_1000_NS8cuda_cub3parE - _ZN34_INTERNAL_82699ba4_4_k_cu_d093885e4cuda3std3__48unexpectE)
_ZN34_INTERNAL_82699ba4_4_k_cu_d093885e4cuda3std3__48unexpectE:
	.zero		1
	.type		_ZN34_INTERNAL_82699ba4_4_k_cu_d093885e6thrust24THRUST_300001_SM_1000_NS8cuda_cub3parE,@object
	.size		_ZN34_INTERNAL_82699ba4_4_k_cu_d093885e6thrust24THRUST_300001_SM_1000_NS8cuda_cub3parE,(_ZN34_INTERNAL_82699ba4_4_k_cu_d093885e6thrust24THRUST_300001_SM_1000_NS12placeholders2_4E - _ZN34_INTERNAL_82699ba4_4_k_cu_d093885e6thrust24THRUST_300001_SM_1000_NS8cuda_cub3parE)
_ZN34_INTERNAL_82699ba4_4_k_cu_d093885e6thrust24THRUST_300001_SM_1000_NS8cuda_cub3parE:
	.zero		1
	.type		_ZN34_INTERNAL_82699ba4_4_k_cu_d093885e6thrust24THRUST_300001_SM_1000_NS12placeholders2_4E,@object
	.size		_ZN34_INTERNAL_82699ba4_4_k_cu_d093885e6thrust24THRUST_300001_SM_1000_NS12placeholders2_4E,(_ZN34_INTERNAL_82699ba4_4_k_cu_d093885e4cuda3std3__45__cpo4cendE - _ZN34_INTERNAL_82699ba4_4_k_cu_d093885e6thrust24THRUST_300001_SM_1000_NS12placeholders2_4E)
_ZN34_INTERNAL_82699ba4_4_k_cu_d093885e6thrust24THRUST_300001_SM_1000_NS12placeholders2_4E:
	.zero		1
	.type		_ZN34_INTERNAL_82699ba4_4_k_cu_d093885e4cuda3std3__45__cpo4cendE,@object
	.size		_ZN34_INTERNAL_82699ba4_4_k_cu_d093885e4cuda3std3__45__cpo4cendE,(_ZN34_INTERNAL_82699ba4_4_k_cu_d093885e4cuda3std6ranges3__45__cpo4cendE - _ZN34_INTERNAL_82699ba4_4_k_cu_d093885e4cuda3std3__45__cpo4cendE)
_ZN34_INTERNAL_82699ba4_4_k_cu_d093885e4cuda3std3__45__cpo4cendE:
	.zero		1
	.type		_ZN34_INTERNAL_82699ba4_4_k_cu_d093885e4cuda3std6ranges3__45__cpo4cendE,@object
	.size		_ZN34_INTERNAL_82699ba4_4_k_cu_d093885e4cuda3std6ranges3__45__cpo4cendE,(_ZN34_INTERNAL_82699ba4_4_k_cu_d093885e4cuda3std3__420unreachable_sentinelE - _ZN34_INTERNAL_82699ba4_4_k_cu_d093885e4cuda3std6ranges3__45__cpo4cendE)
_ZN34_INTERNAL_82699ba4_4_k_cu_d093885e4cuda3std6ranges3__45__cpo4cendE:
	.zero		1
	.type		_ZN34_INTERNAL_82699ba4_4_k_cu_d093885e4cuda3std3__420unreachable_sentinelE,@object
	.size		_ZN34_INTERNAL_82699ba4_4_k_cu_d093885e4cuda3std3__420unreachable_sentinelE,(_ZN34_INTERNAL_82699ba4_4_k_cu_d093885e4cuda3std6ranges3__45__cpo5ssizeE - _ZN34_INTERNAL_82699ba4_4_k_cu_d093885e4cuda3std3__420unreachable_sentinelE)
_ZN34_INTERNAL_82699ba4_4_k_cu_d093885e4cuda3std3__420unreachable_sentinelE:
	.zero		1
	.type		_ZN34_INTERNAL_82699ba4_4_k_cu_d093885e4cuda3std6ranges3__45__cpo5ssizeE,@object
	.size		_ZN34_INTERNAL_82699ba4_4_k_cu_d093885e4cuda3std6ranges3__45__cpo5ssizeE,(_ZN34_INTERNAL_82699ba4_4_k_cu_d093885e6thrust24THRUST_300001_SM_1000_NS12placeholders2_8E - _ZN34_INTERNAL_82699ba4_4_k_cu_d093885e4cuda3std6ranges3__45__cpo5ssizeE)
_ZN34_INTERNAL_82699ba4_4_k_cu_d093885e4cuda3std6ranges3__45__cpo5ssizeE:
	.zero		1
	.type		_ZN34_INTERNAL_82699ba4_4_k_cu_d093885e6thrust24THRUST_300001_SM_1000_NS12placeholders2_8E,@object
	.size		_ZN34_INTERNAL_82699ba4_4_k_cu_d093885e6thrust24THRUST_300001_SM_1000_NS12placeholders2_8E,(_ZN34_INTERNAL_82699ba4_4_k_cu_d093885e4cuda3std3__45__cpo5crendE - _ZN34_INTERNAL_82699ba4_4_k_cu_d093885e6thrust24THRUST_300001_SM_1000_NS12placeholders2_8E)
_ZN34_INTERNAL_82699ba4_4_k_cu_d093885e6thrust24THRUST_300001_SM_1000_NS12placeholders2_8E:
	.zero		1
	.type		_ZN34_INTERNAL_82699ba4_4_k_cu_d093885e4cuda3std3__45__cpo5crendE,@object
	.size		_ZN34_INTERNAL_82699ba4_4_k_cu_d093885e4cuda3std3__45__cpo5crendE,(_ZN34_INTERNAL_82699ba4_4_k_cu_d093885e4cuda3std6ranges3__45__cpo4prevE - _ZN34_INTERNAL_82699ba4_4_k_cu_d093885e4cuda3std3__45__cpo5crendE)
_ZN34_INTERNAL_82699ba4_4_k_cu_d093885e4cuda3std3__45__cpo5crendE:
	.zero		1
	.type		_ZN34_INTERNAL_82699ba4_4_k_cu_d093885e4cuda3std6ranges3__45__cpo4prevE,@object
	.size		_ZN34_INTERNAL_82699ba4_4_k_cu_d093885e4cuda3std6ranges3__45__cpo4prevE,(_ZN34_INTERNAL_82699ba4_4_k_cu_d093885e4cuda3std6ranges3__45__cpo9iter_moveE - _ZN34_INTERNAL_82699ba4_4_k_cu_d093885e4cuda3std6ranges3__45__cpo4prevE)
_ZN34_INTERNAL_82699ba4_4_k_cu_d093885e4cuda3std6ranges3__45__cpo4prevE:
	.zero		1
	.type		_ZN34_INTERNAL_82699ba4_4_k_cu_d093885e4cuda3std6ranges3__45__cpo9iter_moveE,@object
	.size		_ZN34_INTERNAL_82699ba4_4_k_cu_d093885e4cuda3std6ranges3__45__cpo9iter_moveE,(_ZN34_INTERNAL_82699ba4_4_k_cu_d093885e6thrust24THRUST_300001_SM_1000_NS6system6detail10sequential3seqE - _ZN34_INTERNAL_82699ba4_4_k_cu_d093885e4cuda3std6ranges3__45__cpo9iter_moveE)
_ZN34_INTERNAL_82699ba4_4_k_cu_d093885e4cuda3std6ranges3__45__cpo9iter_moveE:
	.zero		1
	.type		_ZN34_INTERNAL_82699ba4_4_k_cu_d093885e6thrust24THRUST_300001_SM_1000_NS6system6detail10sequential3seqE,@object
	.size		_ZN34_INTERNAL_82699ba4_4_k_cu_d093885e6thrust24THRUST_300001_SM_1000_NS6system6detail10sequential3seqE,(.L_31 - _ZN34_INTERNAL_82699ba4_4_k_cu_d093885e6thrust24THRUST_300001_SM_1000_NS6system6detail10sequential3seqE)
_ZN34_INTERNAL_82699ba4_4_k_cu_d093885e6thrust24THRUST_300001_SM_1000_NS6system6detail10sequential3seqE:
	.zero		1
.L_31:


//--------------------- .nv.shared._ZN6exblas5ExDOTILm256EEEvPlPKdjjS3_jjj --------------------------
	.section	.nv.shared._ZN6exblas5ExDOTILm256EEEvPlPKdjjS3_jjj,"aw",@nobits
	.sectionflags	@""
	.align	8
.nv.shared._ZN6exblas5ExDOTILm256EEEvPlPKdjjS3_jjj:
	.zero		6016


//--------------------- .nv.constant0._ZN6exblas13ExDOTCompleteILm64EEEvPdPl --------------------------
	.section	.nv.constant0._ZN6exblas13ExDOTCompleteILm64EEEvPdPl,"a",@progbits
	.sectionflags	@""
	.align	4
.nv.constant0._ZN6exblas13ExDOTCompleteILm64EEEvPdPl:
	.zero		912


//--------------------- .nv.constant0._ZN6exblas5ExDOTILm256EEEvPlPKdjjS3_jjj --------------------------
	.section	.nv.constant0._ZN6exblas5ExDOTILm256EEEvPlPKdjjS3_jjj,"a",@progbits
	.sectionflags	@""
	.align	4
.nv.constant0._ZN6exblas5ExDOTILm256EEEvPlPKdjjS3_jjj:
	.zero		940


//--------------------- .nv.constant0._ZN3cub18CUB_300001_SM_10006detail8for_each13static_kernelINS2_12policy_hub_t12policy_500_tEmN6thrust24THRUST_300001_SM_1000_NS8cuda_cub20__uninitialized_fill7functorINS7_10device_ptrIdEEdEEEEvT0_T1_ --------------------------
	.section	.nv.constant0._ZN3cub18CUB_300001_SM_10006detail8for_each13static_kernelINS2_12policy_hub_t12policy_500_tEmN6thrust24THRUST_300001_SM_1000_NS8cuda_cub20__uninitialized_fill7functorINS7_10device_ptrIdEEdEEEEvT0_T1_,"a",@progbits
	.sectionflags	@""
	.align	4
.nv.constant0._ZN3cub18CUB_300001_SM_10006detail8for_each13static_kernelINS2_12policy_hub_t12policy_500_tEmN6thrust24THRUST_300001_SM_1000_NS8cuda_cub20__uninitialized_fill7functorINS7_10device_ptrIdEEdEEEEvT0_T1_:
	.zero		920


//--------------------- .nv.constant0._ZN3cub18CUB_300001_SM_10006detail8for_each13static_kernelINS2_12policy_hub_t12policy_500_tEmN6thrust24THRUST_300001_SM_1000_NS8cuda_cub20__uninitialized_fill7functorINS7_10device_ptrIlEElEEEEvT0_T1_ --------------------------
	.section	.nv.constant0._ZN3cub18CUB_300001_SM_10006detail8for_each13static_kernelINS2_12policy_hub_t12policy_500_tEmN6thrust24THRUST_300001_SM_1000_NS8cuda_cub20__uninitialized_fill7functorINS7_10device_ptrIlEElEEEEvT0_T1_,"a",@progbits
	.sectionflags	@""
	.align	4
.nv.constant0._ZN3cub18CUB_300001_SM_10006detail8for_each13static_kernelINS2_12policy_hub_t12policy_500_tEmN6thrust24THRUST_300001_SM_1000_NS8cuda_cub20__uninitialized_fill7functorINS7_10device_ptrIlEElEEEEvT0_T1_:
	.zero		920


//--------------------- .nv.constant0._ZN3cub18CUB_300001_SM_10006detail11EmptyKernelIvEEvv --------------------------
	.section	.nv.constant0._ZN3cub18CUB_300001_SM_10006detail11EmptyKernelIvEEvv,"a",@progbits
	.sectionflags	@""
	.align	4
.nv.constant0._ZN3cub18CUB_300001_SM_10006detail11EmptyKernelIvEEvv:
	.zero		896


//--------------------- SYMBOLS --------------------------

	.type		.nv.reservedSmem.offset0,@object
	.size		.nv.reservedSmem.offset0,0x4
	.type		.nv.reservedSmem.cap,@object
	.size		.nv.reservedSmem.cap,0x4
